//
// Generated by NVIDIA NVVM Compiler
//
// Compiler Build ID: CL-36424714
// Cuda compilation tools, release 13.0, V13.0.88
// Based on NVVM 20.0.0
//

.version 9.0
.target sm_100
.address_size 64

.extern .func  (.param .b32 func_retval0) vprintf
(
	.param .b64 vprintf_param_0,
	.param .b64 vprintf_param_1
)
;
.extern .func __assertfail
(
	.param .b64 __assertfail_param_0,
	.param .b64 __assertfail_param_1,
	.param .b32 __assertfail_param_2,
	.param .b64 __assertfail_param_3,
	.param .b64 __assertfail_param_4
)
;
.global .align 1 .b8 __unnamed_1[115] = {118, 111, 105, 100, 32, 117, 112, 100, 97, 116, 101, 95, 108, 101, 97, 100, 115, 40, 117, 110, 115, 105, 103, 110, 101, 100, 32, 108, 111, 110, 103, 44, 32, 99, 104, 97, 114, 32, 42, 44, 32, 117, 110, 115, 105, 103, 110, 101, 100, 32, 108, 111, 110, 103, 32, 42, 44, 32, 117, 110, 115, 105, 103, 110, 101, 100, 32, 108, 111, 110, 103, 44, 32, 99, 104, 97, 114, 32, 42, 44, 32, 117, 110, 115, 105, 103, 110, 101, 100, 32, 108, 111, 110, 103, 32, 42, 44, 32, 117, 110, 115, 105, 103, 110, 101, 100, 32, 108, 111, 110, 103, 32, 42, 41};
.global .align 1 .b8 $str$2[27] = {99, 111, 110, 116, 105, 105, 103, 32, 108, 101, 110, 103, 116, 104, 32, 37, 108, 108, 117, 32, 110, 111, 116, 32, 48, 10};
.global .align 1 .b8 $str$3[18] = {84, 105, 100, 32, 37, 100, 32, 114, 101, 112, 111, 114, 116, 105, 110, 103, 10};
.global .align 1 .b8 $str$4[31] = {99, 111, 110, 116, 105, 103, 95, 108, 101, 110, 115, 91, 99, 111, 110, 116, 105, 103, 95, 105, 110, 100, 101, 120, 93, 32, 61, 61, 32, 49};
.global .align 1 .b8 $str$5[27] = {47, 116, 109, 112, 47, 115, 97, 115, 115, 95, 99, 117, 95, 111, 53, 104, 48, 115, 114, 53, 48, 47, 107, 46, 99, 117};
.global .align 1 .b8 $str$6[19] = {84, 105, 100, 32, 37, 108, 117, 32, 114, 101, 112, 111, 114, 116, 105, 110, 103, 10};
.global .align 1 .b8 $str$7[9] = {82, 111, 119, 32, 37, 108, 117, 10};
.global .align 1 .b8 $str$8[9] = {67, 111, 108, 32, 37, 108, 117, 10};
.global .align 1 .b8 $str$9[8] = {86, 97, 108, 32, 37, 99, 10};
.global .align 1 .b8 $str$10[13] = {78, 101, 119, 32, 108, 101, 110, 32, 37, 108, 117, 10};
.global .align 1 .b8 $str$11[22] = {67, 111, 109, 112, 111, 110, 101, 110, 116, 32, 37, 108, 108, 117, 58, 32, 37, 108, 108, 105, 10};

.func _Z16reduce_recursivePmm(
	.param .b64 _Z16reduce_recursivePmm_param_0,
	.param .b64 _Z16reduce_recursivePmm_param_1
)
{
	.reg .pred 	%p<5>;
	.reg .b32 	%r<5>;
	.reg .b64 	%rd<17>;

	ld.param.u64 	%rd6, [_Z16reduce_recursivePmm_param_0];
	ld.param.u64 	%rd16, [_Z16reduce_recursivePmm_param_1];
	cvta.to.global.u64 	%rd7, %rd6;
	mov.u32 	%r1, %tid.x;
	mov.u32 	%r2, %ctaid.x;
	mov.u32 	%r3, %ntid.x;
	mad.lo.s32 	%r4, %r2, %r3, %r1;
	cvt.u64.u32 	%rd1, %r4;
	mul.wide.u32 	%rd8, %r4, 8;
	add.s64 	%rd2, %rd7, %rd8;
$L__BB0_1:
	shr.u64 	%rd4, %rd16, 1;
	setp.le.u64 	%p1, %rd4, %rd1;
	add.s64 	%rd10, %rd4, %rd1;
	setp.ge.u64 	%p2, %rd10, %rd16;
	or.pred  	%p3, %p1, %p2;
	@%p3 bra 	$L__BB0_3;
	ld.global.u64 	%rd11, [%rd2];
	shl.b64 	%rd12, %rd4, 3;
	add.s64 	%rd13, %rd2, %rd12;
	ld.global.u64 	%rd14, [%rd13];
	max.u64 	%rd15, %rd11, %rd14;
	st.global.u64 	[%rd2], %rd15;
$L__BB0_3:
	bar.sync 	0;
	setp.ne.s64 	%p4, %rd4, 1;
	mov.u64 	%rd16, %rd4;
	@%p4 bra 	$L__BB0_1;
	ret;

}
	// .globl	_Z15mat_char_to_intmPmS_PcS_S_S_
.visible .entry _Z15mat_char_to_intmPmS_PcS_S_S_(
	.param .u64 _Z15mat_char_to_intmPmS_PcS_S_S__param_0,
	.param .u64 .ptr .align 1 _Z15mat_char_to_intmPmS_PcS_S_S__param_1,
	.param .u64 .ptr .align 1 _Z15mat_char_to_intmPmS_PcS_S_S__param_2,
	.param .u64 .ptr .align 1 _Z15mat_char_to_intmPmS_PcS_S_S__param_3,
	.param .u64 .ptr .align 1 _Z15mat_char_to_intmPmS_PcS_S_S__param_4,
	.param .u64 .ptr .align 1 _Z15mat_char_to_intmPmS_PcS_S_S__param_5,
	.param .u64 .ptr .align 1 _Z15mat_char_to_intmPmS_PcS_S_S__param_6
)
{
	.reg .pred 	%p<2>;
	.reg .b32 	%r<5>;
	.reg .b64 	%rd<22>;

	ld.param.u64 	%rd7, [_Z15mat_char_to_intmPmS_PcS_S_S__param_0];
	ld.param.u64 	%rd2, [_Z15mat_char_to_intmPmS_PcS_S_S__param_1];
	ld.param.u64 	%rd3, [_Z15mat_char_to_intmPmS_PcS_S_S__param_2];
	ld.param.u64 	%rd4, [_Z15mat_char_to_intmPmS_PcS_S_S__param_4];
	ld.param.u64 	%rd5, [_Z15mat_char_to_intmPmS_PcS_S_S__param_5];
	ld.param.u64 	%rd6, [_Z15mat_char_to_intmPmS_PcS_S_S__param_6];
	mov.u32 	%r1, %tid.x;
	mov.u32 	%r2, %ctaid.x;
	mov.u32 	%r3, %ntid.x;
	mad.lo.s32 	%r4, %r2, %r3, %r1;
	cvt.u64.u32 	%rd1, %r4;
	setp.le.u64 	%p1, %rd7, %rd1;
	@%p1 bra 	$L__BB1_2;
	cvta.to.global.u64 	%rd8, %rd2;
	cvta.to.global.u64 	%rd9, %rd5;
	cvta.to.global.u64 	%rd10, %rd3;
	cvta.to.global.u64 	%rd11, %rd4;
	cvta.to.global.u64 	%rd12, %rd6;
	shl.b64 	%rd13, %rd1, 3;
	add.s64 	%rd14, %rd8, %rd13;
	ld.global.u64 	%rd15, [%rd14];
	add.s64 	%rd16, %rd9, %rd13;
	st.global.u64 	[%rd16], %rd15;
	add.s64 	%rd17, %rd10, %rd13;
	ld.global.u64 	%rd18, [%rd17];
	add.s64 	%rd19, %rd11, %rd13;
	st.global.u64 	[%rd19], %rd18;
	add.s64 	%rd20, %rd12, %rd13;
	mov.b64 	%rd21, 1;
	st.global.u64 	[%rd20], %rd21;
$L__BB1_2:
	ret;

}
	// .globl	_Z15naive_cond_hookmPmS_PcS_Pb
.visible .entry _Z15naive_cond_hookmPmS_PcS_Pb(
	.param .u64 _Z15naive_cond_hookmPmS_PcS_Pb_param_0,
	.param .u64 .ptr .align 1 _Z15naive_cond_hookmPmS_PcS_Pb_param_1,
	.param .u64 .ptr .align 1 _Z15naive_cond_hookmPmS_PcS_Pb_param_2,
	.param .u64 .ptr .align 1 _Z15naive_cond_hookmPmS_PcS_Pb_param_3,
	.param .u64 .ptr .align 1 _Z15naive_cond_hookmPmS_PcS_Pb_param_4,
	.param .u64 .ptr .align 1 _Z15naive_cond_hookmPmS_PcS_Pb_param_5
)
{
	.reg .pred 	%p<5>;
	.reg .b16 	%rs<2>;
	.reg .b32 	%r<5>;
	.reg .b64 	%rd<29>;

	ld.param.u64 	%rd8, [_Z15naive_cond_hookmPmS_PcS_Pb_param_0];
	ld.param.u64 	%rd4, [_Z15naive_cond_hookmPmS_PcS_Pb_param_1];
	ld.param.u64 	%rd5, [_Z15naive_cond_hookmPmS_PcS_Pb_param_2];
	ld.param.u64 	%rd6, [_Z15naive_cond_hookmPmS_PcS_Pb_param_4];
	ld.param.u64 	%rd7, [_Z15naive_cond_hookmPmS_PcS_Pb_param_5];
	mov.u32 	%r1, %tid.x;
	mov.u32 	%r2, %ctaid.x;
	mov.u32 	%r3, %ntid.x;
	mad.lo.s32 	%r4, %r2, %r3, %r1;
	cvt.u64.u32 	%rd1, %r4;
	setp.le.u64 	%p1, %rd8, %rd1;
	@%p1 bra 	$L__BB2_3;
	cvta.to.global.u64 	%rd9, %rd6;
	cvta.to.global.u64 	%rd10, %rd4;
	cvta.to.global.u64 	%rd11, %rd5;
	cvta.to.global.u64 	%rd12, %rd7;
	shl.b64 	%rd13, %rd1, 3;
	add.s64 	%rd14, %rd10, %rd13;
	ld.global.u64 	%rd15, [%rd14];
	add.s64 	%rd16, %rd11, %rd13;
	ld.global.u64 	%rd17, [%rd16];
	shl.b64 	%rd18, %rd15, 3;
	add.s64 	%rd19, %rd9, %rd18;
	ld.global.u64 	%rd20, [%rd19];
	shl.b64 	%rd22, %rd17, 3;
	add.s64 	%rd23, %rd9, %rd22;
	ld.global.u64 	%rd24, [%rd23];
	shl.b64 	%rd25, %rd20, 3;
	add.s64 	%rd3, %rd9, %rd25;
	add.s64 	%rd26, %rd12, %rd15;
	ld.global.u8 	%rs1, [%rd26];
	setp.eq.s16 	%p2, %rs1, 0;
	setp.le.u64 	%p3, %rd20, %rd24;
	or.pred  	%p4, %p2, %p3;
	@%p4 bra 	$L__BB2_3;
	ld.global.u64 	%rd27, [%rd3];
	atom.relaxed.global.cas.b64 	%rd28, [%rd3], %rd27, %rd24;
$L__BB2_3:
	ret;

}
	// .globl	_Z16parent_cond_hookmPmS_PbPcS_S1_S_
.visible .entry _Z16parent_cond_hookmPmS_PbPcS_S1_S_(
	.param .u64 _Z16parent_cond_hookmPmS_PbPcS_S1_S__param_0,
	.param .u64 .ptr .align 1 _Z16parent_cond_hookmPmS_PbPcS_S1_S__param_1,
	.param .u64 .ptr .align 1 _Z16parent_cond_hookmPmS_PbPcS_S1_S__param_2,
	.param .u64 .ptr .align 1 _Z16parent_cond_hookmPmS_PbPcS_S1_S__param_3,
	.param .u64 .ptr .align 1 _Z16parent_cond_hookmPmS_PbPcS_S1_S__param_4,
	.param .u64 .ptr .align 1 _Z16parent_cond_hookmPmS_PbPcS_S1_S__param_5,
	.param .u64 .ptr .align 1 _Z16parent_cond_hookmPmS_PbPcS_S1_S__param_6,
	.param .u64 .ptr .align 1 _Z16parent_cond_hookmPmS_PbPcS_S1_S__param_7
)
{
	.reg .pred 	%p<18>;
	.reg .b16 	%rs<17>;
	.reg .b32 	%r<5>;
	.reg .b64 	%rd<130>;

	ld.param.u64 	%rd65, [_Z16parent_cond_hookmPmS_PbPcS_S1_S__param_0];
	ld.param.u64 	%rd61, [_Z16parent_cond_hookmPmS_PbPcS_S1_S__param_1];
	ld.param.u64 	%rd62, [_Z16parent_cond_hookmPmS_PbPcS_S1_S__param_2];
	ld.param.u64 	%rd63, [_Z16parent_cond_hookmPmS_PbPcS_S1_S__param_3];
	ld.param.u64 	%rd66, [_Z16parent_cond_hookmPmS_PbPcS_S1_S__param_4];
	ld.param.u64 	%rd67, [_Z16parent_cond_hookmPmS_PbPcS_S1_S__param_5];
	ld.param.u64 	%rd64, [_Z16parent_cond_hookmPmS_PbPcS_S1_S__param_6];
	ld.param.u64 	%rd68, [_Z16parent_cond_hookmPmS_PbPcS_S1_S__param_7];
	cvta.to.global.u64 	%rd1, %rd64;
	cvta.to.global.u64 	%rd2, %rd66;
	cvta.to.global.u64 	%rd3, %rd68;
	cvta.to.global.u64 	%rd4, %rd67;
	mov.u32 	%r1, %tid.x;
	mov.u32 	%r2, %ctaid.x;
	mov.u32 	%r3, %ntid.x;
	mad.lo.s32 	%r4, %r2, %r3, %r1;
	cvt.u64.u32 	%rd5, %r4;
	setp.le.u64 	%p1, %rd65, %rd5;
	@%p1 bra 	$L__BB3_23;
	cvta.to.global.u64 	%rd6, %rd61;
	cvta.to.global.u64 	%rd69, %rd62;
	cvta.to.global.u64 	%rd70, %rd63;
	shl.b64 	%rd71, %rd5, 3;
	add.s64 	%rd7, %rd69, %rd71;
	add.s64 	%rd72, %rd70, %rd5;
	ld.global.u8 	%rs1, [%rd72];
	setp.eq.s16 	%p2, %rs1, 0;
	@%p2 bra 	$L__BB3_16;
	ld.global.u64 	%rd8, [%rd7];
	add.s64 	%rd9, %rd6, %rd71;
	ld.global.u64 	%rd74, [%rd9];
	add.s64 	%rd75, %rd4, %rd71;
	ld.global.u64 	%rd10, [%rd75];
	shl.b64 	%rd76, %rd74, 3;
	add.s64 	%rd77, %rd4, %rd76;
	ld.global.u64 	%rd11, [%rd77];
	mul.lo.s64 	%rd12, %rd5, 4000;
	mul.lo.s64 	%rd13, %rd74, 4000;
	setp.eq.s64 	%p3, %rd10, 0;
	@%p3 bra 	$L__BB3_9;
	setp.lt.u64 	%p4, %rd10, 4;
	mov.b64 	%rd112, 0;
	@%p4 bra 	$L__BB3_6;
	and.b64  	%rd112, %rd10, -4;
	add.s64 	%rd79, %rd12, %rd1;
	add.s64 	%rd116, %rd79, 1;
	add.s64 	%rd80, %rd12, %rd2;
	add.s64 	%rd115, %rd80, 3;
	mov.u64 	%rd117, %rd112;
$L__BB3_5:
	ld.global.u8 	%rs2, [%rd115+-3];
	st.global.u8 	[%rd116+-1], %rs2;
	ld.global.u8 	%rs3, [%rd115+-2];
	st.global.u8 	[%rd116], %rs3;
	ld.global.u8 	%rs4, [%rd115+-1];
	st.global.u8 	[%rd116+1], %rs4;
	ld.global.u8 	%rs5, [%rd115];
	st.global.u8 	[%rd116+2], %rs5;
	add.s64 	%rd117, %rd117, -4;
	add.s64 	%rd116, %rd116, 4;
	add.s64 	%rd115, %rd115, 4;
	setp.eq.s64 	%p5, %rd117, 0;
	@%p5 bra 	$L__BB3_6;
	bra.uni 	$L__BB3_5;
$L__BB3_6:
	and.b64  	%rd113, %rd10, 3;
	setp.eq.s64 	%p6, %rd113, 0;
	@%p6 bra 	$L__BB3_9;
	add.s64 	%rd83, %rd1, %rd12;
$L__BB3_8:
	.pragma "nounroll";
	add.s64 	%rd81, %rd112, %rd12;
	add.s64 	%rd82, %rd2, %rd81;
	ld.global.u8 	%rs6, [%rd82];
	add.s64 	%rd84, %rd83, %rd112;
	st.global.u8 	[%rd84], %rs6;
	add.s64 	%rd85, %rd112, 1;
	and.b64  	%rd112, %rd85, 4294967295;
	add.s64 	%rd113, %rd113, -1;
	setp.ne.s64 	%p7, %rd113, 0;
	@%p7 bra 	$L__BB3_8;
$L__BB3_9:
	setp.eq.s64 	%p8, %rd11, 0;
	@%p8 bra 	$L__BB3_15;
	and.b64  	%rd122, %rd11, 3;
	setp.lt.u64 	%p9, %rd11, 4;
	mov.b64 	%rd121, 0;
	@%p9 bra 	$L__BB3_13;
	and.b64  	%rd121, %rd11, -4;
	add.s64 	%rd87, %rd10, %rd12;
	add.s64 	%rd88, %rd87, %rd1;
	add.s64 	%rd119, %rd88, 1;
	add.s64 	%rd89, %rd13, %rd2;
	add.s64 	%rd118, %rd89, 3;
	mov.u64 	%rd120, %rd121;
$L__BB3_12:
	ld.global.u8 	%rs7, [%rd118+-3];
	st.global.u8 	[%rd119+-1], %rs7;
	ld.global.u8 	%rs8, [%rd118+-2];
	st.global.u8 	[%rd119], %rs8;
	ld.global.u8 	%rs9, [%rd118+-1];
	st.global.u8 	[%rd119+1], %rs9;
	ld.global.u8 	%rs10, [%rd118];
	st.global.u8 	[%rd119+2], %rs10;
	add.s64 	%rd120, %rd120, -4;
	add.s64 	%rd119, %rd119, 4;
	add.s64 	%rd118, %rd118, 4;
	setp.ne.s64 	%p10, %rd120, 0;
	@%p10 bra 	$L__BB3_12;
$L__BB3_13:
	setp.eq.s64 	%p11, %rd122, 0;
	@%p11 bra 	$L__BB3_15;
$L__BB3_14:
	.pragma "nounroll";
	ld.param.u64 	%rd111, [_Z16parent_cond_hookmPmS_PbPcS_S1_S__param_6];
	add.s64 	%rd90, %rd121, %rd13;
	add.s64 	%rd91, %rd2, %rd90;
	ld.global.u8 	%rs11, [%rd91];
	add.s64 	%rd92, %rd121, %rd10;
	cvta.to.global.u64 	%rd93, %rd111;
	mad.lo.s64 	%rd94, %rd5, 4000, %rd93;
	add.s64 	%rd95, %rd94, %rd92;
	st.global.u8 	[%rd95], %rs11;
	add.s64 	%rd96, %rd121, 1;
	and.b64  	%rd121, %rd96, 4294967295;
	add.s64 	%rd122, %rd122, -1;
	setp.ne.s64 	%p12, %rd122, 0;
	@%p12 bra 	$L__BB3_14;
$L__BB3_15:
	add.s64 	%rd97, %rd11, %rd10;
	add.s64 	%rd99, %rd3, %rd71;
	st.global.u64 	[%rd99], %rd97;
	st.global.u64 	[%rd9], %rd8;
	bra.uni 	$L__BB3_23;
$L__BB3_16:
	add.s64 	%rd101, %rd4, %rd71;
	ld.global.u64 	%rd44, [%rd101];
	mul.lo.s64 	%rd45, %rd5, 4000;
	setp.eq.s64 	%p13, %rd44, 0;
	@%p13 bra 	$L__BB3_22;
	and.b64  	%rd128, %rd44, 3;
	setp.lt.u64 	%p14, %rd44, 4;
	mov.b64 	%rd129, 0;
	@%p14 bra 	$L__BB3_20;
	and.b64  	%rd129, %rd44, -4;
	add.s64 	%rd103, %rd45, %rd2;
	add.s64 	%rd125, %rd103, 1;
	add.s64 	%rd104, %rd45, %rd1;
	add.s64 	%rd124, %rd104, 3;
	mov.u64 	%rd126, %rd129;
$L__BB3_19:
	ld.global.u8 	%rs12, [%rd125+-1];
	st.global.u8 	[%rd124+-3], %rs12;
	ld.global.u8 	%rs13, [%rd125];
	st.global.u8 	[%rd124+-2], %rs13;
	ld.global.u8 	%rs14, [%rd125+1];
	st.global.u8 	[%rd124+-1], %rs14;
	ld.global.u8 	%rs15, [%rd125+2];
	st.global.u8 	[%rd124], %rs15;
	add.s64 	%rd126, %rd126, -4;
	add.s64 	%rd125, %rd125, 4;
	add.s64 	%rd124, %rd124, 4;
	setp.ne.s64 	%p15, %rd126, 0;
	@%p15 bra 	$L__BB3_19;
$L__BB3_20:
	setp.eq.s64 	%p16, %rd128, 0;
	@%p16 bra 	$L__BB3_22;
$L__BB3_21:
	.pragma "nounroll";
	add.s64 	%rd105, %rd129, %rd45;
	add.s64 	%rd106, %rd2, %rd105;
	ld.global.u8 	%rs16, [%rd106];
	add.s64 	%rd107, %rd1, %rd105;
	st.global.u8 	[%rd107], %rs16;
	add.s64 	%rd108, %rd129, 1;
	and.b64  	%rd129, %rd108, 4294967295;
	add.s64 	%rd128, %rd128, -1;
	setp.ne.s64 	%p17, %rd128, 0;
	@%p17 bra 	$L__BB3_21;
$L__BB3_22:
	add.s64 	%rd110, %rd3, %rd71;
	st.global.u64 	[%rd110], %rd44;
$L__BB3_23:
	ret;

}
	// .globl	_Z17naive_uncond_hookmPmS_PcS_Pb
.visible .entry _Z17naive_uncond_hookmPmS_PcS_Pb(
	.param .u64 _Z17naive_uncond_hookmPmS_PcS_Pb_param_0,
	.param .u64 .ptr .align 1 _Z17naive_uncond_hookmPmS_PcS_Pb_param_1,
	.param .u64 .ptr .align 1 _Z17naive_uncond_hookmPmS_PcS_Pb_param_2,
	.param .u64 .ptr .align 1 _Z17naive_uncond_hookmPmS_PcS_Pb_param_3,
	.param .u64 .ptr .align 1 _Z17naive_uncond_hookmPmS_PcS_Pb_param_4,
	.param .u64 .ptr .align 1 _Z17naive_uncond_hookmPmS_PcS_Pb_param_5
)
{
	.reg .pred 	%p<5>;
	.reg .b16 	%rs<2>;
	.reg .b32 	%r<5>;
	.reg .b64 	%rd<29>;

	ld.param.u64 	%rd8, [_Z17naive_uncond_hookmPmS_PcS_Pb_param_0];
	ld.param.u64 	%rd4, [_Z17naive_uncond_hookmPmS_PcS_Pb_param_1];
	ld.param.u64 	%rd5, [_Z17naive_uncond_hookmPmS_PcS_Pb_param_2];
	ld.param.u64 	%rd6, [_Z17naive_uncond_hookmPmS_PcS_Pb_param_4];
	ld.param.u64 	%rd7, [_Z17naive_uncond_hookmPmS_PcS_Pb_param_5];
	mov.u32 	%r1, %tid.x;
	mov.u32 	%r2, %ctaid.x;
	mov.u32 	%r3, %ntid.x;
	mad.lo.s32 	%r4, %r2, %r3, %r1;
	cvt.u64.u32 	%rd1, %r4;
	setp.le.u64 	%p1, %rd8, %rd1;
	@%p1 bra 	$L__BB4_3;
	cvta.to.global.u64 	%rd9, %rd6;
	cvta.to.global.u64 	%rd10, %rd4;
	cvta.to.global.u64 	%rd11, %rd5;
	cvta.to.global.u64 	%rd12, %rd7;
	shl.b64 	%rd13, %rd1, 3;
	add.s64 	%rd14, %rd10, %rd13;
	ld.global.u64 	%rd15, [%rd14];
	add.s64 	%rd16, %rd11, %rd13;
	ld.global.u64 	%rd17, [%rd16];
	shl.b64 	%rd18, %rd15, 3;
	add.s64 	%rd19, %rd9, %rd18;
	ld.global.u64 	%rd20, [%rd19];
	shl.b64 	%rd22, %rd17, 3;
	add.s64 	%rd23, %rd9, %rd22;
	ld.global.u64 	%rd24, [%rd23];
	shl.b64 	%rd25, %rd20, 3;
	add.s64 	%rd3, %rd9, %rd25;
	add.s64 	%rd26, %rd12, %rd15;
	ld.global.u8 	%rs1, [%rd26];
	setp.eq.s16 	%p2, %rs1, 0;
	setp.eq.s64 	%p3, %rd20, %rd24;
	or.pred  	%p4, %p2, %p3;
	@%p4 bra 	$L__BB4_3;
	ld.global.u64 	%rd27, [%rd3];
	atom.relaxed.global.cas.b64 	%rd28, [%rd3], %rd27, %rd24;
$L__BB4_3:
	ret;

}
	// .globl	_Z12shortcuttingmPmS_Pb
.visible .entry _Z12shortcuttingmPmS_Pb(
	.param .u64 _Z12shortcuttingmPmS_Pb_param_0,
	.param .u64 .ptr .align 1 _Z12shortcuttingmPmS_Pb_param_1,
	.param .u64 .ptr .align 1 _Z12shortcuttingmPmS_Pb_param_2,
	.param .u64 .ptr .align 1 _Z12shortcuttingmPmS_Pb_param_3
)
{
	.reg .pred 	%p<3>;
	.reg .b16 	%rs<2>;
	.reg .b32 	%r<5>;
	.reg .b64 	%rd<14>;

	ld.param.u64 	%rd5, [_Z12shortcuttingmPmS_Pb_param_0];
	ld.param.u64 	%rd2, [_Z12shortcuttingmPmS_Pb_param_1];
	ld.param.u64 	%rd3, [_Z12shortcuttingmPmS_Pb_param_2];
	ld.param.u64 	%rd4, [_Z12shortcuttingmPmS_Pb_param_3];
	mov.u32 	%r1, %tid.x;
	mov.u32 	%r2, %ctaid.x;
	mov.u32 	%r3, %ntid.x;
	mad.lo.s32 	%r4, %r2, %r3, %r1;
	cvt.u64.u32 	%rd1, %r4;
	setp.le.u64 	%p1, %rd5, %rd1;
	@%p1 bra 	$L__BB5_3;
	cvta.to.global.u64 	%rd6, %rd4;
	add.s64 	%rd7, %rd6, %rd1;
	ld.global.u8 	%rs1, [%rd7];
	setp.ne.s16 	%p2, %rs1, 0;
	@%p2 bra 	$L__BB5_3;
	cvta.to.global.u64 	%rd8, %rd3;
	shl.b64 	%rd9, %rd1, 3;
	add.s64 	%rd10, %rd8, %rd9;
	ld.global.u64 	%rd11, [%rd10];
	cvta.to.global.u64 	%rd12, %rd2;
	add.s64 	%rd13, %rd12, %rd9;
	st.global.u64 	[%rd13], %rd11;
$L__BB5_3:
	ret;

}
	// .globl	_Z15setGrandparentsmPmS_
.visible .entry _Z15setGrandparentsmPmS_(
	.param .u64 _Z15setGrandparentsmPmS__param_0,
	.param .u64 .ptr .align 1 _Z15setGrandparentsmPmS__param_1,
	.param .u64 .ptr .align 1 _Z15setGrandparentsmPmS__param_2
)
{
	.reg .pred 	%p<2>;
	.reg .b32 	%r<5>;
	.reg .b64 	%rd<14>;

	ld.param.u64 	%rd4, [_Z15setGrandparentsmPmS__param_0];
	ld.param.u64 	%rd2, [_Z15setGrandparentsmPmS__param_1];
	ld.param.u64 	%rd3, [_Z15setGrandparentsmPmS__param_2];
	mov.u32 	%r1, %tid.x;
	mov.u32 	%r2, %ctaid.x;
	mov.u32 	%r3, %ntid.x;
	mad.lo.s32 	%r4, %r2, %r3, %r1;
	cvt.u64.u32 	%rd1, %r4;
	setp.le.u64 	%p1, %rd4, %rd1;
	@%p1 bra 	$L__BB6_2;
	cvta.to.global.u64 	%rd5, %rd2;
	cvta.to.global.u64 	%rd6, %rd3;
	shl.b64 	%rd7, %rd1, 3;
	add.s64 	%rd8, %rd5, %rd7;
	ld.global.u64 	%rd9, [%rd8];
	shl.b64 	%rd10, %rd9, 3;
	add.s64 	%rd11, %rd5, %rd10;
	ld.global.u64 	%rd12, [%rd11];
	add.s64 	%rd13, %rd6, %rd7;
	st.global.u64 	[%rd13], %rd12;
$L__BB6_2:
	ret;

}
	// .globl	_Z10reset_starmPb
.visible .entry _Z10reset_starmPb(
	.param .u64 _Z10reset_starmPb_param_0,
	.param .u64 .ptr .align 1 _Z10reset_starmPb_param_1
)
{
	.reg .pred 	%p<2>;
	.reg .b16 	%rs<2>;
	.reg .b32 	%r<5>;
	.reg .b64 	%rd<6>;

	ld.param.u64 	%rd3, [_Z10reset_starmPb_param_0];
	ld.param.u64 	%rd2, [_Z10reset_starmPb_param_1];
	mov.u32 	%r1, %tid.x;
	mov.u32 	%r2, %ctaid.x;
	mov.u32 	%r3, %ntid.x;
	mad.lo.s32 	%r4, %r2, %r3, %r1;
	cvt.u64.u32 	%rd1, %r4;
	setp.le.u64 	%p1, %rd3, %rd1;
	@%p1 bra 	$L__BB7_2;
	cvta.to.global.u64 	%rd4, %rd2;
	add.s64 	%rd5, %rd4, %rd1;
	mov.b16 	%rs1, 1;
	st.global.u8 	[%rd5], %rs1;
$L__BB7_2:
	ret;

}
	// .globl	_Z11init_parentmPm
.visible .entry _Z11init_parentmPm(
	.param .u64 _Z11init_parentmPm_param_0,
	.param .u64 .ptr .align 1 _Z11init_parentmPm_param_1
)
{
	.reg .pred 	%p<2>;
	.reg .b32 	%r<5>;
	.reg .b64 	%rd<7>;

	ld.param.u64 	%rd3, [_Z11init_parentmPm_param_0];
	ld.param.u64 	%rd2, [_Z11init_parentmPm_param_1];
	mov.u32 	%r1, %tid.x;
	mov.u32 	%r2, %ctaid.x;
	mov.u32 	%r3, %ntid.x;
	mad.lo.s32 	%r4, %r2, %r3, %r1;
	cvt.u64.u32 	%rd1, %r4;
	setp.le.u64 	%p1, %rd3, %rd1;
	@%p1 bra 	$L__BB8_2;
	cvta.to.global.u64 	%rd4, %rd2;
	shl.b64 	%rd5, %rd1, 3;
	add.s64 	%rd6, %rd4, %rd5;
	st.global.u64 	[%rd6], %rd1;
$L__BB8_2:
	ret;

}
	// .globl	_Z16init_contig_lensmPm
.visible .entry _Z16init_contig_lensmPm(
	.param .u64 _Z16init_contig_lensmPm_param_0,
	.param .u64 .ptr .align 1 _Z16init_contig_lensmPm_param_1
)
{
	.reg .pred 	%p<2>;
	.reg .b32 	%r<5>;
	.reg .b64 	%rd<8>;

	ld.param.u64 	%rd3, [_Z16init_contig_lensmPm_param_0];
	ld.param.u64 	%rd2, [_Z16init_contig_lensmPm_param_1];
	mov.u32 	%r1, %tid.x;
	mov.u32 	%r2, %ctaid.x;
	mov.u32 	%r3, %ntid.x;
	mad.lo.s32 	%r4, %r2, %r3, %r1;
	cvt.u64.u32 	%rd1, %r4;
	setp.le.u64 	%p1, %rd3, %rd1;
	@%p1 bra 	$L__BB9_2;
	cvta.to.global.u64 	%rd4, %rd2;
	shl.b64 	%rd5, %rd1, 3;
	add.s64 	%rd6, %rd4, %rd5;
	mov.b64 	%rd7, 0;
	st.global.u64 	[%rd6], %rd7;
$L__BB9_2:
	ret;

}
	// .globl	_Z18assert_contig_lensmPm
.visible .entry _Z18assert_contig_lensmPm(
	.param .u64 _Z18assert_contig_lensmPm_param_0,
	.param .u64 .ptr .align 1 _Z18assert_contig_lensmPm_param_1
)
{
	.local .align 8 .b8 	__local_depot10[8];
	.reg .b64 	%SP;
	.reg .b64 	%SPL;
	.reg .pred 	%p<3>;
	.reg .b32 	%r<7>;
	.reg .b64 	%rd<12>;

	mov.u64 	%SPL, __local_depot10;
	cvta.local.u64 	%SP, %SPL;
	ld.param.u64 	%rd3, [_Z18assert_contig_lensmPm_param_0];
	ld.param.u64 	%rd2, [_Z18assert_contig_lensmPm_param_1];
	mov.u32 	%r1, %tid.x;
	mov.u32 	%r2, %ctaid.x;
	mov.u32 	%r3, %ntid.x;
	mad.lo.s32 	%r4, %r2, %r3, %r1;
	cvt.u64.u32 	%rd1, %r4;
	setp.le.u64 	%p1, %rd3, %rd1;
	@%p1 bra 	$L__BB10_3;
	cvta.to.global.u64 	%rd4, %rd2;
	shl.b64 	%rd5, %rd1, 3;
	add.s64 	%rd6, %rd4, %rd5;
	ld.global.u64 	%rd7, [%rd6];
	setp.eq.s64 	%p2, %rd7, 0;
	@%p2 bra 	$L__BB10_3;
	add.u64 	%rd8, %SP, 0;
	add.u64 	%rd9, %SPL, 0;
	st.local.u64 	[%rd9], %rd1;
	mov.u64 	%rd10, $str$2;
	cvta.global.u64 	%rd11, %rd10;
	{ // callseq 0, 0
	.param .b64 param0;
	st.param.b64 	[param0], %rd11;
	.param .b64 param1;
	st.param.b64 	[param1], %rd8;
	.param .b32 retval0;
	call.uni (retval0), 
	vprintf, 
	(
	param0, 
	param1
	);
	ld.param.b32 	%r5, [retval0];
	} // callseq 0
$L__BB10_3:
	ret;

}
	// .globl	_Z12init_contigsmmPmS_PcS0_S_
.visible .entry _Z12init_contigsmmPmS_PcS0_S_(
	.param .u64 _Z12init_contigsmmPmS_PcS0_S__param_0,
	.param .u64 _Z12init_contigsmmPmS_PcS0_S__param_1,
	.param .u64 .ptr .align 1 _Z12init_contigsmmPmS_PcS0_S__param_2,
	.param .u64 .ptr .align 1 _Z12init_contigsmmPmS_PcS0_S__param_3,
	.param .u64 .ptr .align 1 _Z12init_contigsmmPmS_PcS0_S__param_4,
	.param .u64 .ptr .align 1 _Z12init_contigsmmPmS_PcS0_S__param_5,
	.param .u64 .ptr .align 1 _Z12init_contigsmmPmS_PcS0_S__param_6
)
{
	.reg .pred 	%p<2>;
	.reg .b16 	%rs<2>;
	.reg .b32 	%r<5>;
	.reg .b64 	%rd<20>;

	ld.param.u64 	%rd6, [_Z12init_contigsmmPmS_PcS0_S__param_0];
	ld.param.u64 	%rd2, [_Z12init_contigsmmPmS_PcS0_S__param_2];
	ld.param.u64 	%rd3, [_Z12init_contigsmmPmS_PcS0_S__param_4];
	ld.param.u64 	%rd4, [_Z12init_contigsmmPmS_PcS0_S__param_5];
	ld.param.u64 	%rd5, [_Z12init_contigsmmPmS_PcS0_S__param_6];
	mov.u32 	%r1, %tid.x;
	mov.u32 	%r2, %ctaid.x;
	mov.u32 	%r3, %ntid.x;
	mad.lo.s32 	%r4, %r2, %r3, %r1;
	cvt.u64.u32 	%rd1, %r4;
	setp.le.u64 	%p1, %rd6, %rd1;
	@%p1 bra 	$L__BB11_2;
	cvta.to.global.u64 	%rd7, %rd3;
	cvta.to.global.u64 	%rd8, %rd2;
	cvta.to.global.u64 	%rd9, %rd4;
	cvta.to.global.u64 	%rd10, %rd5;
	add.s64 	%rd11, %rd7, %rd1;
	ld.global.u8 	%rs1, [%rd11];
	shl.b64 	%rd12, %rd1, 3;
	add.s64 	%rd13, %rd8, %rd12;
	ld.global.u64 	%rd14, [%rd13];
	mad.lo.s64 	%rd15, %rd14, 4000, %rd9;
	st.global.u8 	[%rd15], %rs1;
	ld.global.u64 	%rd16, [%rd13];
	shl.b64 	%rd17, %rd16, 3;
	add.s64 	%rd18, %rd10, %rd17;
	mov.b64 	%rd19, 1;
	st.global.u64 	[%rd18], %rd19;
$L__BB11_2:
	ret;

}
	// .globl	_Z11copy_kernelPdS_m
.visible .entry _Z11copy_kernelPdS_m(
	.param .u64 .ptr .align 1 _Z11copy_kernelPdS_m_param_0,
	.param .u64 .ptr .align 1 _Z11copy_kernelPdS_m_param_1,
	.param .u64 _Z11copy_kernelPdS_m_param_2
)
{
	.reg .pred 	%p<2>;
	.reg .b32 	%r<5>;
	.reg .b64 	%rd<10>;
	.reg .b64 	%fd<2>;

	ld.param.u64 	%rd2, [_Z11copy_kernelPdS_m_param_0];
	ld.param.u64 	%rd3, [_Z11copy_kernelPdS_m_param_1];
	ld.param.u64 	%rd4, [_Z11copy_kernelPdS_m_param_2];
	mov.u32 	%r1, %tid.x;
	mov.u32 	%r2, %ctaid.x;
	mov.u32 	%r3, %ntid.x;
	mad.lo.s32 	%r4, %r2, %r3, %r1;
	cvt.s64.s32 	%rd1, %r4;
	setp.le.u64 	%p1, %rd4, %rd1;
	@%p1 bra 	$L__BB12_2;
	cvta.to.global.u64 	%rd5, %rd3;
	cvta.to.global.u64 	%rd6, %rd2;
	shl.b64 	%rd7, %rd1, 3;
	add.s64 	%rd8, %rd5, %rd7;
	ld.global.f64 	%fd1, [%rd8];
	add.s64 	%rd9, %rd6, %rd7;
	st.global.f64 	[%rd9], %fd1;
$L__BB12_2:
	ret;

}
	// .globl	_Z16uint_copy_kernelPmS_m
.visible .entry _Z16uint_copy_kernelPmS_m(
	.param .u64 .ptr .align 1 _Z16uint_copy_kernelPmS_m_param_0,
	.param .u64 .ptr .align 1 _Z16uint_copy_kernelPmS_m_param_1,
	.param .u64 _Z16uint_copy_kernelPmS_m_param_2
)
{
	.reg .pred 	%p<2>;
	.reg .b32 	%r<5>;
	.reg .b64 	%rd<11>;

	ld.param.u64 	%rd2, [_Z16uint_copy_kernelPmS_m_param_0];
	ld.param.u64 	%rd3, [_Z16uint_copy_kernelPmS_m_param_1];
	ld.param.u64 	%rd4, [_Z16uint_copy_kernelPmS_m_param_2];
	mov.u32 	%r1, %tid.x;
	mov.u32 	%r2, %ctaid.x;
	mov.u32 	%r3, %ntid.x;
	mad.lo.s32 	%r4, %r2, %r3, %r1;
	cvt.u64.u32 	%rd1, %r4;
	setp.le.u64 	%p1, %rd4, %rd1;
	@%p1 bra 	$L__BB13_2;
	cvta.to.global.u64 	%rd5, %rd3;
	cvta.to.global.u64 	%rd6, %rd2;
	shl.b64 	%rd7, %rd1, 3;
	add.s64 	%rd8, %rd5, %rd7;
	ld.global.u64 	%rd9, [%rd8];
	add.s64 	%rd10, %rd6, %rd7;
	st.global.u64 	[%rd10], %rd9;
$L__BB13_2:
	ret;

}
	// .globl	_Z16copy_kernel_charPcS_m
.visible .entry _Z16copy_kernel_charPcS_m(
	.param .u64 .ptr .align 1 _Z16copy_kernel_charPcS_m_param_0,
	.param .u64 .ptr .align 1 _Z16copy_kernel_charPcS_m_param_1,
	.param .u64 _Z16copy_kernel_charPcS_m_param_2
)
{
	.local .align 8 .b8 	__local_depot14[8];
	.reg .b64 	%SP;
	.reg .b64 	%SPL;
	.reg .pred 	%p<2>;
	.reg .b16 	%rs<2>;
	.reg .b32 	%r<7>;
	.reg .b64 	%rd<13>;

	mov.u64 	%SPL, __local_depot14;
	cvta.local.u64 	%SP, %SPL;
	ld.param.u64 	%rd2, [_Z16copy_kernel_charPcS_m_param_0];
	ld.param.u64 	%rd3, [_Z16copy_kernel_charPcS_m_param_1];
	ld.param.u64 	%rd4, [_Z16copy_kernel_charPcS_m_param_2];
	mov.u32 	%r2, %tid.x;
	mov.u32 	%r3, %ctaid.x;
	mov.u32 	%r4, %ntid.x;
	mad.lo.s32 	%r1, %r3, %r4, %r2;
	cvt.s64.s32 	%rd1, %r1;
	setp.le.u64 	%p1, %rd4, %rd1;
	@%p1 bra 	$L__BB14_2;
	add.u64 	%rd5, %SP, 0;
	add.u64 	%rd6, %SPL, 0;
	cvta.to.global.u64 	%rd7, %rd3;
	cvta.to.global.u64 	%rd8, %rd2;
	st.local.u32 	[%rd6], %r1;
	mov.u64 	%rd9, $str$3;
	cvta.global.u64 	%rd10, %rd9;
	{ // callseq 1, 0
	.param .b64 param0;
	st.param.b64 	[param0], %rd10;
	.param .b64 param1;
	st.param.b64 	[param1], %rd5;
	.param .b32 retval0;
	call.uni (retval0), 
	vprintf, 
	(
	param0, 
	param1
	);
	ld.param.b32 	%r5, [retval0];
	} // callseq 1
	add.s64 	%rd11, %rd7, %rd1;
	ld.global.u8 	%rs1, [%rd11];
	add.s64 	%rd12, %rd8, %rd1;
	st.global.u8 	[%rd12], %rs1;
$L__BB14_2:
	ret;

}
	// .globl	_Z12update_leadsmPcPmmS_S0_S0_
.visible .entry _Z12update_leadsmPcPmmS_S0_S0_(
	.param .u64 _Z12update_leadsmPcPmmS_S0_S0__param_0,
	.param .u64 .ptr .align 1 _Z12update_leadsmPcPmmS_S0_S0__param_1,
	.param .u64 .ptr .align 1 _Z12update_leadsmPcPmmS_S0_S0__param_2,
	.param .u64 _Z12update_leadsmPcPmmS_S0_S0__param_3,
	.param .u64 .ptr .align 1 _Z12update_leadsmPcPmmS_S0_S0__param_4,
	.param .u64 .ptr .align 1 _Z12update_leadsmPcPmmS_S0_S0__param_5,
	.param .u64 .ptr .align 1 _Z12update_leadsmPcPmmS_S0_S0__param_6
)
{
	.reg .pred 	%p<5>;
	.reg .b16 	%rs<3>;
	.reg .b32 	%r<5>;
	.reg .b64 	%rd<45>;

	ld.param.u64 	%rd11, [_Z12update_leadsmPcPmmS_S0_S0__param_1];
	ld.param.u64 	%rd12, [_Z12update_leadsmPcPmmS_S0_S0__param_2];
	ld.param.u64 	%rd16, [_Z12update_leadsmPcPmmS_S0_S0__param_3];
	ld.param.u64 	%rd13, [_Z12update_leadsmPcPmmS_S0_S0__param_4];
	ld.param.u64 	%rd14, [_Z12update_leadsmPcPmmS_S0_S0__param_5];
	ld.param.u64 	%rd15, [_Z12update_leadsmPcPmmS_S0_S0__param_6];
	mov.u32 	%r1, %tid.x;
	mov.u32 	%r2, %ctaid.x;
	mov.u32 	%r3, %ntid.x;
	mad.lo.s32 	%r4, %r2, %r3, %r1;
	cvt.u64.u32 	%rd1, %r4;
	setp.le.u64 	%p1, %rd16, %rd1;
	@%p1 bra 	$L__BB15_6;
	cvta.to.global.u64 	%rd18, %rd12;
	cvta.to.global.u64 	%rd19, %rd15;
	shl.b64 	%rd20, %rd1, 3;
	add.s64 	%rd21, %rd19, %rd20;
	ld.global.u64 	%rd2, [%rd21];
	shl.b64 	%rd22, %rd2, 3;
	add.s64 	%rd3, %rd18, %rd22;
	ld.global.u64 	%rd23, [%rd3];
	setp.eq.s64 	%p2, %rd23, 1;
	mov.b64 	%rd43, 1;
	@%p2 bra 	$L__BB15_3;
	mov.u64 	%rd24, $str$4;
	cvta.global.u64 	%rd25, %rd24;
	mov.u64 	%rd26, $str$5;
	cvta.global.u64 	%rd27, %rd26;
	mov.u64 	%rd28, __unnamed_1;
	cvta.global.u64 	%rd29, %rd28;
	{ // callseq 2, 0
	.param .b64 param0;
	st.param.b64 	[param0], %rd25;
	.param .b64 param1;
	st.param.b64 	[param1], %rd27;
	.param .b32 param2;
	st.param.b32 	[param2], 426;
	.param .b64 param3;
	st.param.b64 	[param3], %rd29;
	.param .b64 param4;
	st.param.b64 	[param4], 1;
	call.uni 
	__assertfail, 
	(
	param0, 
	param1, 
	param2, 
	param3, 
	param4
	);
	} // callseq 2
	ld.global.u64 	%rd43, [%rd3];
$L__BB15_3:
	cvta.to.global.u64 	%rd30, %rd14;
	add.s64 	%rd32, %rd30, %rd20;
	ld.global.u64 	%rd33, [%rd32];
	add.s64 	%rd34, %rd43, %rd33;
	st.global.u64 	[%rd3], %rd34;
	cvta.to.global.u64 	%rd35, %rd11;
	mad.lo.s64 	%rd6, %rd2, 4000, %rd35;
	ld.global.u8 	%rs1, [%rd6];
	add.s64 	%rd36, %rd6, %rd34;
	st.global.u8 	[%rd36+-1], %rs1;
	ld.global.u64 	%rd37, [%rd3];
	setp.eq.s64 	%p3, %rd37, 0;
	@%p3 bra 	$L__BB15_6;
	mul.lo.s64 	%rd7, %rd1, 4000;
	cvta.to.global.u64 	%rd8, %rd13;
	mov.b64 	%rd44, 0;
$L__BB15_5:
	add.s64 	%rd39, %rd44, %rd7;
	add.s64 	%rd40, %rd8, %rd39;
	ld.global.u8 	%rs2, [%rd40];
	add.s64 	%rd41, %rd6, %rd44;
	st.global.u8 	[%rd41], %rs2;
	add.s64 	%rd44, %rd44, 1;
	ld.global.u64 	%rd42, [%rd3];
	setp.gt.u64 	%p4, %rd42, %rd44;
	@%p4 bra 	$L__BB15_5;
$L__BB15_6:
	ret;

}
	// .globl	_Z11fill_matrixiPiS_S_
.visible .entry _Z11fill_matrixiPiS_S_(
	.param .u32 _Z11fill_matrixiPiS_S__param_0,
	.param .u64 .ptr .align 1 _Z11fill_matrixiPiS_S__param_1,
	.param .u64 .ptr .align 1 _Z11fill_matrixiPiS_S__param_2,
	.param .u64 .ptr .align 1 _Z11fill_matrixiPiS_S__param_3
)
{
	.reg .pred 	%p<2>;
	.reg .b32 	%r<9>;
	.reg .b64 	%rd<11>;

	ld.param.u32 	%r2, [_Z11fill_matrixiPiS_S__param_0];
	ld.param.u64 	%rd1, [_Z11fill_matrixiPiS_S__param_1];
	ld.param.u64 	%rd2, [_Z11fill_matrixiPiS_S__param_2];
	ld.param.u64 	%rd3, [_Z11fill_matrixiPiS_S__param_3];
	mov.u32 	%r3, %tid.x;
	mov.u32 	%r4, %ctaid.x;
	mov.u32 	%r5, %ntid.x;
	mad.lo.s32 	%r1, %r4, %r5, %r3;
	setp.ge.s32 	%p1, %r1, %r2;
	@%p1 bra 	$L__BB16_2;
	cvta.to.global.u64 	%rd4, %rd1;
	cvta.to.global.u64 	%rd5, %rd3;
	cvta.to.global.u64 	%rd6, %rd2;
	mul.wide.s32 	%rd7, %r1, 4;
	add.s64 	%rd8, %rd4, %rd7;
	mov.b32 	%r6, 1;
	st.global.u32 	[%rd8], %r6;
	add.s64 	%rd9, %rd5, %rd7;
	st.global.u32 	[%rd9], %r1;
	add.s32 	%r7, %r1, 10;
	rem.s32 	%r8, %r7, %r2;
	add.s64 	%rd10, %rd6, %rd7;
	st.global.u32 	[%rd10], %r8;
$L__BB16_2:
	ret;

}
	// .globl	_Z17multiply_semiringmPcPmS0_S_S0_S_S0_
.visible .entry _Z17multiply_semiringmPcPmS0_S_S0_S_S0_(
	.param .u64 _Z17multiply_semiringmPcPmS0_S_S0_S_S0__param_0,
	.param .u64 .ptr .align 1 _Z17multiply_semiringmPcPmS0_S_S0_S_S0__param_1,
	.param .u64 .ptr .align 1 _Z17multiply_semiringmPcPmS0_S_S0_S_S0__param_2,
	.param .u64 .ptr .align 1 _Z17multiply_semiringmPcPmS0_S_S0_S_S0__param_3,
	.param .u64 .ptr .align 1 _Z17multiply_semiringmPcPmS0_S_S0_S_S0__param_4,
	.param .u64 .ptr .align 1 _Z17multiply_semiringmPcPmS0_S_S0_S_S0__param_5,
	.param .u64 .ptr .align 1 _Z17multiply_semiringmPcPmS0_S_S0_S_S0__param_6,
	.param .u64 .ptr .align 1 _Z17multiply_semiringmPcPmS0_S_S0_S_S0__param_7
)
{
	.local .align 8 .b8 	__local_depot17[8];
	.reg .b64 	%SP;
	.reg .b64 	%SPL;
	.reg .pred 	%p<8>;
	.reg .b16 	%rs<7>;
	.reg .b32 	%r<17>;
	.reg .b64 	%rd<77>;

	mov.u64 	%SPL, __local_depot17;
	cvta.local.u64 	%SP, %SPL;
	ld.param.u64 	%rd34, [_Z17multiply_semiringmPcPmS0_S_S0_S_S0__param_0];
	ld.param.u64 	%rd29, [_Z17multiply_semiringmPcPmS0_S_S0_S_S0__param_1];
	ld.param.u64 	%rd30, [_Z17multiply_semiringmPcPmS0_S_S0_S_S0__param_2];
	ld.param.u64 	%rd31, [_Z17multiply_semiringmPcPmS0_S_S0_S_S0__param_3];
	ld.param.u64 	%rd35, [_Z17multiply_semiringmPcPmS0_S_S0_S_S0__param_4];
	ld.param.u64 	%rd32, [_Z17multiply_semiringmPcPmS0_S_S0_S_S0__param_5];
	ld.param.u64 	%rd36, [_Z17multiply_semiringmPcPmS0_S_S0_S_S0__param_6];
	ld.param.u64 	%rd33, [_Z17multiply_semiringmPcPmS0_S_S0_S_S0__param_7];
	cvta.to.global.u64 	%rd1, %rd35;
	cvta.to.global.u64 	%rd2, %rd36;
	mov.u32 	%r1, %tid.x;
	mov.u32 	%r2, %ctaid.x;
	mov.u32 	%r3, %ntid.x;
	mad.lo.s32 	%r4, %r2, %r3, %r1;
	cvt.u64.u32 	%rd3, %r4;
	setp.le.u64 	%p1, %rd34, %rd3;
	@%p1 bra 	$L__BB17_11;
	cvta.to.global.u64 	%rd37, %rd31;
	cvta.to.global.u64 	%rd38, %rd30;
	cvta.to.global.u64 	%rd39, %rd29;
	cvta.to.global.u64 	%rd40, %rd32;
	shl.b64 	%rd41, %rd3, 3;
	add.s64 	%rd42, %rd37, %rd41;
	ld.global.u64 	%rd4, [%rd42];
	add.s64 	%rd43, %rd38, %rd41;
	ld.global.u64 	%rd5, [%rd43];
	add.s64 	%rd44, %rd39, %rd3;
	ld.global.u8 	%rs1, [%rd44];
	mul.lo.s64 	%rd6, %rd4, 4000;
	shl.b64 	%rd45, %rd4, 3;
	add.s64 	%rd46, %rd40, %rd45;
	ld.global.u64 	%rd7, [%rd46];
	add.s64 	%rd8, %rd7, 1;
	setp.ne.s64 	%p2, %rd5, 75;
	@%p2 bra 	$L__BB17_3;
	add.u64 	%rd47, %SP, 0;
	add.u64 	%rd48, %SPL, 0;
	st.local.u64 	[%rd48], %rd3;
	mov.u64 	%rd49, $str$6;
	cvta.global.u64 	%rd50, %rd49;
	{ // callseq 3, 0
	.param .b64 param0;
	st.param.b64 	[param0], %rd50;
	.param .b64 param1;
	st.param.b64 	[param1], %rd47;
	.param .b32 retval0;
	call.uni (retval0), 
	vprintf, 
	(
	param0, 
	param1
	);
	ld.param.b32 	%r5, [retval0];
	} // callseq 3
	mov.b64 	%rd51, 75;
	st.local.u64 	[%rd48], %rd51;
	mov.u64 	%rd52, $str$7;
	cvta.global.u64 	%rd53, %rd52;
	{ // callseq 4, 0
	.param .b64 param0;
	st.param.b64 	[param0], %rd53;
	.param .b64 param1;
	st.param.b64 	[param1], %rd47;
	.param .b32 retval0;
	call.uni (retval0), 
	vprintf, 
	(
	param0, 
	param1
	);
	ld.param.b32 	%r7, [retval0];
	} // callseq 4
	st.local.u64 	[%rd48], %rd4;
	mov.u64 	%rd54, $str$8;
	cvta.global.u64 	%rd55, %rd54;
	{ // callseq 5, 0
	.param .b64 param0;
	st.param.b64 	[param0], %rd55;
	.param .b64 param1;
	st.param.b64 	[param1], %rd47;
	.param .b32 retval0;
	call.uni (retval0), 
	vprintf, 
	(
	param0, 
	param1
	);
	ld.param.b32 	%r9, [retval0];
	} // callseq 5
	cvt.u32.u16 	%r11, %rs1;
	cvt.s32.s8 	%r12, %r11;
	st.local.u32 	[%rd48], %r12;
	mov.u64 	%rd56, $str$9;
	cvta.global.u64 	%rd57, %rd56;
	{ // callseq 6, 0
	.param .b64 param0;
	st.param.b64 	[param0], %rd57;
	.param .b64 param1;
	st.param.b64 	[param1], %rd47;
	.param .b32 retval0;
	call.uni (retval0), 
	vprintf, 
	(
	param0, 
	param1
	);
	ld.param.b32 	%r13, [retval0];
	} // callseq 6
	st.local.u64 	[%rd48], %rd8;
	mov.u64 	%rd58, $str$10;
	cvta.global.u64 	%rd59, %rd58;
	{ // callseq 7, 0
	.param .b64 param0;
	st.param.b64 	[param0], %rd59;
	.param .b64 param1;
	st.param.b64 	[param1], %rd47;
	.param .b32 retval0;
	call.uni (retval0), 
	vprintf, 
	(
	param0, 
	param1
	);
	ld.param.b32 	%r15, [retval0];
	} // callseq 7
$L__BB17_3:
	mul.lo.s64 	%rd9, %rd5, 4000;
	cvta.to.global.u64 	%rd60, %rd33;
	shl.b64 	%rd61, %rd5, 3;
	add.s64 	%rd62, %rd60, %rd61;
	st.global.u64 	[%rd62], %rd8;
	setp.eq.s64 	%p3, %rd7, 0;
	@%p3 bra 	$L__BB17_10;
	and.b64  	%rd74, %rd7, 3;
	setp.lt.u64 	%p4, %rd7, 4;
	mov.b64 	%rd73, 0;
	@%p4 bra 	$L__BB17_7;
	and.b64  	%rd73, %rd7, -4;
	add.s64 	%rd64, %rd6, %rd1;
	add.s64 	%rd71, %rd64, 1;
	add.s64 	%rd65, %rd9, %rd2;
	add.s64 	%rd70, %rd65, 3;
	mov.u64 	%rd72, %rd73;
$L__BB17_6:
	ld.global.u8 	%rs2, [%rd71+-1];
	st.global.u8 	[%rd70+-3], %rs2;
	ld.global.u8 	%rs3, [%rd71];
	st.global.u8 	[%rd70+-2], %rs3;
	ld.global.u8 	%rs4, [%rd71+1];
	st.global.u8 	[%rd70+-1], %rs4;
	ld.global.u8 	%rs5, [%rd71+2];
	st.global.u8 	[%rd70], %rs5;
	add.s64 	%rd72, %rd72, -4;
	add.s64 	%rd71, %rd71, 4;
	add.s64 	%rd70, %rd70, 4;
	setp.ne.s64 	%p5, %rd72, 0;
	@%p5 bra 	$L__BB17_6;
$L__BB17_7:
	setp.eq.s64 	%p6, %rd74, 0;
	@%p6 bra 	$L__BB17_10;
	add.s64 	%rd66, %rd73, %rd9;
	add.s64 	%rd76, %rd2, %rd66;
	add.s64 	%rd67, %rd73, %rd6;
	add.s64 	%rd75, %rd1, %rd67;
$L__BB17_9:
	.pragma "nounroll";
	ld.global.u8 	%rs6, [%rd75];
	st.global.u8 	[%rd76], %rs6;
	add.s64 	%rd76, %rd76, 1;
	add.s64 	%rd75, %rd75, 1;
	add.s64 	%rd74, %rd74, -1;
	setp.ne.s64 	%p7, %rd74, 0;
	@%p7 bra 	$L__BB17_9;
$L__BB17_10:
	add.s64 	%rd68, %rd2, %rd9;
	add.s64 	%rd69, %rd68, %rd7;
	st.global.u8 	[%rd69], %rs1;
$L__BB17_11:
	ret;

}
	// .globl	_Z15multiply_kerneliPiS_S_S_S_
.visible .entry _Z15multiply_kerneliPiS_S_S_S_(
	.param .u32 _Z15multiply_kerneliPiS_S_S_S__param_0,
	.param .u64 .ptr .align 1 _Z15multiply_kerneliPiS_S_S_S__param_1,
	.param .u64 .ptr .align 1 _Z15multiply_kerneliPiS_S_S_S__param_2,
	.param .u64 .ptr .align 1 _Z15multiply_kerneliPiS_S_S_S__param_3,
	.param .u64 .ptr .align 1 _Z15multiply_kerneliPiS_S_S_S__param_4,
	.param .u64 .ptr .align 1 _Z15multiply_kerneliPiS_S_S_S__param_5
)
{
	.reg .pred 	%p<3>;
	.reg .b32 	%r<16>;
	.reg .b64 	%rd<19>;

	ld.param.u32 	%r6, [_Z15multiply_kerneliPiS_S_S_S__param_0];
	ld.param.u64 	%rd2, [_Z15multiply_kerneliPiS_S_S_S__param_1];
	ld.param.u64 	%rd3, [_Z15multiply_kerneliPiS_S_S_S__param_2];
	ld.param.u64 	%rd4, [_Z15multiply_kerneliPiS_S_S_S__param_3];
	ld.param.u64 	%rd5, [_Z15multiply_kerneliPiS_S_S_S__param_4];
	ld.param.u64 	%rd6, [_Z15multiply_kerneliPiS_S_S_S__param_5];
	mov.u32 	%r7, %tid.x;
	mov.u32 	%r8, %ctaid.x;
	mov.u32 	%r9, %ntid.x;
	mad.lo.s32 	%r1, %r8, %r9, %r7;
	setp.ge.s32 	%p1, %r1, %r6;
	@%p1 bra 	$L__BB18_3;
	cvta.to.global.u64 	%rd7, %rd6;
	cvta.to.global.u64 	%rd8, %rd4;
	cvta.to.global.u64 	%rd9, %rd3;
	cvta.to.global.u64 	%rd10, %rd2;
	cvta.to.global.u64 	%rd11, %rd5;
	mul.wide.s32 	%rd12, %r1, 4;
	add.s64 	%rd13, %rd8, %rd12;
	ld.global.u32 	%r10, [%rd13];
	add.s64 	%rd14, %rd9, %rd12;
	ld.global.u32 	%r11, [%rd14];
	add.s64 	%rd15, %rd10, %rd12;
	ld.global.u32 	%r12, [%rd15];
	mul.wide.s32 	%rd16, %r10, 4;
	add.s64 	%rd17, %rd11, %rd16;
	ld.global.u32 	%r13, [%rd17];
	mul.wide.s32 	%rd18, %r11, 4;
	add.s64 	%rd1, %rd7, %rd18;
	ld.global.u32 	%r15, [%rd1];
	mul.lo.s32 	%r3, %r13, %r12;
$L__BB18_2:
	add.s32 	%r14, %r15, %r3;
	atom.relaxed.global.cas.b32 	%r5, [%rd1], %r15, %r14;
	setp.ne.s32 	%p2, %r15, %r5;
	mov.u32 	%r15, %r5;
	@%p2 bra 	$L__BB18_2;
$L__BB18_3:
	ret;

}
	// .globl	_Z10vec_kerneliPi
.visible .entry _Z10vec_kerneliPi(
	.param .u32 _Z10vec_kerneliPi_param_0,
	.param .u64 .ptr .align 1 _Z10vec_kerneliPi_param_1
)
{
	.reg .pred 	%p<2>;
	.reg .b32 	%r<7>;
	.reg .b64 	%rd<5>;

	ld.param.u32 	%r2, [_Z10vec_kerneliPi_param_0];
	ld.param.u64 	%rd1, [_Z10vec_kerneliPi_param_1];
	mov.u32 	%r3, %tid.x;
	mov.u32 	%r4, %ctaid.x;
	mov.u32 	%r5, %ntid.x;
	mad.lo.s32 	%r1, %r4, %r5, %r3;
	setp.ge.s32 	%p1, %r1, %r2;
	@%p1 bra 	$L__BB19_2;
	cvta.to.global.u64 	%rd2, %rd1;
	mul.wide.s32 	%rd3, %r1, 4;
	add.s64 	%rd4, %rd2, %rd3;
	mov.b32 	%r6, 1;
	st.global.u32 	[%rd4], %r6;
$L__BB19_2:
	ret;

}
	// .globl	_Z12clear_kerneliPc
.visible .entry _Z12clear_kerneliPc(
	.param .u32 _Z12clear_kerneliPc_param_0,
	.param .u64 .ptr .align 1 _Z12clear_kerneliPc_param_1
)
{
	.reg .pred 	%p<2>;
	.reg .b16 	%rs<2>;
	.reg .b32 	%r<6>;
	.reg .b64 	%rd<5>;

	ld.param.u32 	%r2, [_Z12clear_kerneliPc_param_0];
	ld.param.u64 	%rd1, [_Z12clear_kerneliPc_param_1];
	mov.u32 	%r3, %tid.x;
	mov.u32 	%r4, %ctaid.x;
	mov.u32 	%r5, %ntid.x;
	mad.lo.s32 	%r1, %r4, %r5, %r3;
	setp.ge.s32 	%p1, %r1, %r2;
	@%p1 bra 	$L__BB20_2;
	cvta.to.global.u64 	%rd2, %rd1;
	cvt.s64.s32 	%rd3, %r1;
	add.s64 	%rd4, %rd2, %rd3;
	mov.b16 	%rs1, 32;
	st.global.u8 	[%rd4], %rs1;
$L__BB20_2:
	ret;

}
	// .globl	_Z6reducePmm
.visible .entry _Z6reducePmm(
	.param .u64 .ptr .align 1 _Z6reducePmm_param_0,
	.param .u64 _Z6reducePmm_param_1
)
{
	.reg .b64 	%rd<3>;

	ld.param.u64 	%rd1, [_Z6reducePmm_param_0];
	ld.param.u64 	%rd2, [_Z6reducePmm_param_1];
	{ // callseq 8, 0
	.param .b64 param0;
	st.param.b64 	[param0], %rd1;
	.param .b64 param1;
	st.param.b64 	[param1], %rd2;
	call.uni 
	_Z16reduce_recursivePmm, 
	(
	param0, 
	param1
	);
	} // callseq 8
	ret;

}
	// .globl	_Z11check_starsmPbPi
.visible .entry _Z11check_starsmPbPi(
	.param .u64 _Z11check_starsmPbPi_param_0,
	.param .u64 .ptr .align 1 _Z11check_starsmPbPi_param_1,
	.param .u64 .ptr .align 1 _Z11check_starsmPbPi_param_2
)
{
	.reg .pred 	%p<3>;
	.reg .b16 	%rs<2>;
	.reg .b32 	%r<6>;
	.reg .b64 	%rd<8>;

	ld.param.u64 	%rd4, [_Z11check_starsmPbPi_param_0];
	ld.param.u64 	%rd2, [_Z11check_starsmPbPi_param_1];
	ld.param.u64 	%rd3, [_Z11check_starsmPbPi_param_2];
	mov.u32 	%r1, %tid.x;
	mov.u32 	%r2, %ctaid.x;
	mov.u32 	%r3, %ntid.x;
	mad.lo.s32 	%r4, %r2, %r3, %r1;
	cvt.u64.u32 	%rd1, %r4;
	setp.le.u64 	%p1, %rd4, %rd1;
	@%p1 bra 	$L__BB22_3;
	cvta.to.global.u64 	%rd5, %rd2;
	add.s64 	%rd6, %rd5, %rd1;
	ld.global.u8 	%rs1, [%rd6];
	setp.eq.s16 	%p2, %rs1, 0;
	@%p2 bra 	$L__BB22_3;
	cvta.to.global.u64 	%rd7, %rd3;
	mov.b32 	%r5, 0;
	st.global.u32 	[%rd7], %r5;
$L__BB22_3:
	ret;

}
	// .globl	_Z14reduce_parentsPmS_m
.visible .entry _Z14reduce_parentsPmS_m(
	.param .u64 .ptr .align 1 _Z14reduce_parentsPmS_m_param_0,
	.param .u64 .ptr .align 1 _Z14reduce_parentsPmS_m_param_1,
	.param .u64 _Z14reduce_parentsPmS_m_param_2
)
{
	.reg .pred 	%p<7>;
	.reg .b32 	%r<5>;
	.reg .b64 	%rd<23>;

	ld.param.u64 	%rd4, [_Z14reduce_parentsPmS_m_param_0];
	ld.param.u64 	%rd5, [_Z14reduce_parentsPmS_m_param_1];
	ld.param.u64 	%rd6, [_Z14reduce_parentsPmS_m_param_2];
	cvta.to.global.u64 	%rd7, %rd5;
	mov.u32 	%r1, %tid.x;
	mov.u32 	%r2, %ctaid.x;
	mov.u32 	%r3, %ntid.x;
	mad.lo.s32 	%r4, %r2, %r3, %r1;
	cvt.u64.u32 	%rd1, %r4;
	setp.le.u64 	%p1, %rd6, %rd1;
	mul.wide.u32 	%rd8, %r4, 8;
	add.s64 	%rd2, %rd7, %rd8;
	@%p1 bra 	$L__BB23_4;
	cvta.to.global.u64 	%rd9, %rd4;
	ld.global.u64 	%rd10, [%rd2];
	shl.b64 	%rd11, %rd1, 3;
	add.s64 	%rd12, %rd9, %rd11;
	ld.global.u64 	%rd13, [%rd12];
	setp.ne.s64 	%p2, %rd13, %rd10;
	@%p2 bra 	$L__BB23_3;
	mov.b64 	%rd15, 0;
	st.global.u64 	[%rd2], %rd15;
	bra.uni 	$L__BB23_4;
$L__BB23_3:
	mov.b64 	%rd14, 1;
	st.global.u64 	[%rd2], %rd14;
$L__BB23_4:
	shr.u64 	%rd3, %rd6, 1;
	setp.le.u64 	%p3, %rd3, %rd1;
	add.s64 	%rd17, %rd3, %rd1;
	setp.ge.u64 	%p4, %rd17, %rd6;
	or.pred  	%p5, %p3, %p4;
	@%p5 bra 	$L__BB23_6;
	ld.global.u64 	%rd18, [%rd2];
	shl.b64 	%rd19, %rd3, 3;
	add.s64 	%rd20, %rd2, %rd19;
	ld.global.u64 	%rd21, [%rd20];
	add.s64 	%rd22, %rd21, %rd18;
	st.global.u64 	[%rd2], %rd22;
$L__BB23_6:
	bar.sync 	0;
	setp.eq.s64 	%p6, %rd3, 1;
	@%p6 bra 	$L__BB23_8;
	{ // callseq 9, 0
	.param .b64 param0;
	st.param.b64 	[param0], %rd5;
	.param .b64 param1;
	st.param.b64 	[param1], %rd3;
	call.uni 
	_Z16reduce_recursivePmm, 
	(
	param0, 
	param1
	);
	} // callseq 9
$L__BB23_8:
	ret;

}
	// .globl	_Z15star_gp_comparemPmS_Pb
.visible .entry _Z15star_gp_comparemPmS_Pb(
	.param .u64 _Z15star_gp_comparemPmS_Pb_param_0,
	.param .u64 .ptr .align 1 _Z15star_gp_comparemPmS_Pb_param_1,
	.param .u64 .ptr .align 1 _Z15star_gp_comparemPmS_Pb_param_2,
	.param .u64 .ptr .align 1 _Z15star_gp_comparemPmS_Pb_param_3
)
{
	.reg .pred 	%p<3>;
	.reg .b16 	%rs<2>;
	.reg .b32 	%r<5>;
	.reg .b64 	%rd<16>;

	ld.param.u64 	%rd6, [_Z15star_gp_comparemPmS_Pb_param_0];
	ld.param.u64 	%rd3, [_Z15star_gp_comparemPmS_Pb_param_1];
	ld.param.u64 	%rd4, [_Z15star_gp_comparemPmS_Pb_param_2];
	ld.param.u64 	%rd5, [_Z15star_gp_comparemPmS_Pb_param_3];
	mov.u32 	%r1, %tid.x;
	mov.u32 	%r2, %ctaid.x;
	mov.u32 	%r3, %ntid.x;
	mad.lo.s32 	%r4, %r2, %r3, %r1;
	cvt.s64.s32 	%rd1, %r4;
	setp.le.u64 	%p1, %rd6, %rd1;
	@%p1 bra 	$L__BB24_3;
	cvta.to.global.u64 	%rd7, %rd4;
	cvta.to.global.u64 	%rd8, %rd3;
	shl.b64 	%rd9, %rd1, 3;
	add.s64 	%rd10, %rd7, %rd9;
	ld.global.u64 	%rd2, [%rd10];
	add.s64 	%rd11, %rd8, %rd9;
	ld.global.u64 	%rd12, [%rd11];
	setp.eq.s64 	%p2, %rd2, %rd12;
	@%p2 bra 	$L__BB24_3;
	cvta.to.global.u64 	%rd13, %rd5;
	add.s64 	%rd14, %rd13, %rd1;
	mov.b16 	%rs1, 0;
	st.global.u8 	[%rd14], %rs1;
	add.s64 	%rd15, %rd13, %rd2;
	st.global.u8 	[%rd15], %rs1;
$L__BB24_3:
	ret;

}
	// .globl	_Z22parent_star_gp_comparemPmS_Pb
.visible .entry _Z22parent_star_gp_comparemPmS_Pb(
	.param .u64 _Z22parent_star_gp_comparemPmS_Pb_param_0,
	.param .u64 .ptr .align 1 _Z22parent_star_gp_comparemPmS_Pb_param_1,
	.param .u64 .ptr .align 1 _Z22parent_star_gp_comparemPmS_Pb_param_2,
	.param .u64 .ptr .align 1 _Z22parent_star_gp_comparemPmS_Pb_param_3
)
{
	.reg .pred 	%p<3>;
	.reg .b16 	%rs<2>;
	.reg .b32 	%r<5>;
	.reg .b64 	%rd<15>;

	ld.param.u64 	%rd5, [_Z22parent_star_gp_comparemPmS_Pb_param_0];
	ld.param.u64 	%rd2, [_Z22parent_star_gp_comparemPmS_Pb_param_1];
	ld.param.u64 	%rd3, [_Z22parent_star_gp_comparemPmS_Pb_param_2];
	ld.param.u64 	%rd4, [_Z22parent_star_gp_comparemPmS_Pb_param_3];
	mov.u32 	%r1, %tid.x;
	mov.u32 	%r2, %ctaid.x;
	mov.u32 	%r3, %ntid.x;
	mad.lo.s32 	%r4, %r2, %r3, %r1;
	cvt.s64.s32 	%rd1, %r4;
	setp.le.u64 	%p1, %rd5, %rd1;
	@%p1 bra 	$L__BB25_3;
	cvta.to.global.u64 	%rd6, %rd3;
	cvta.to.global.u64 	%rd7, %rd2;
	shl.b64 	%rd8, %rd1, 3;
	add.s64 	%rd9, %rd6, %rd8;
	ld.global.u64 	%rd10, [%rd9];
	add.s64 	%rd11, %rd7, %rd8;
	ld.global.u64 	%rd12, [%rd11];
	setp.ne.s64 	%p2, %rd10, %rd12;
	@%p2 bra 	$L__BB25_3;
	cvta.to.global.u64 	%rd13, %rd4;
	add.s64 	%rd14, %rd13, %rd1;
	mov.b16 	%rs1, 0;
	st.global.u8 	[%rd14], %rs1;
$L__BB25_3:
	ret;

}
	// .globl	_Z11star_parentmPmPb
.visible .entry _Z11star_parentmPmPb(
	.param .u64 _Z11star_parentmPmPb_param_0,
	.param .u64 .ptr .align 1 _Z11star_parentmPmPb_param_1,
	.param .u64 .ptr .align 1 _Z11star_parentmPmPb_param_2
)
{
	.reg .pred 	%p<2>;
	.reg .b16 	%rs<2>;
	.reg .b32 	%r<5>;
	.reg .b64 	%rd<12>;

	ld.param.u64 	%rd4, [_Z11star_parentmPmPb_param_0];
	ld.param.u64 	%rd2, [_Z11star_parentmPmPb_param_1];
	ld.param.u64 	%rd3, [_Z11star_parentmPmPb_param_2];
	mov.u32 	%r1, %tid.x;
	mov.u32 	%r2, %ctaid.x;
	mov.u32 	%r3, %ntid.x;
	mad.lo.s32 	%r4, %r2, %r3, %r1;
	cvt.s64.s32 	%rd1, %r4;
	setp.le.u64 	%p1, %rd4, %rd1;
	@%p1 bra 	$L__BB26_2;
	cvta.to.global.u64 	%rd5, %rd2;
	cvta.to.global.u64 	%rd6, %rd3;
	shl.b64 	%rd7, %rd1, 3;
	add.s64 	%rd8, %rd5, %rd7;
	ld.global.u64 	%rd9, [%rd8];
	add.s64 	%rd10, %rd6, %rd9;
	ld.global.u8 	%rs1, [%rd10];
	add.s64 	%rd11, %rd6, %rd1;
	st.global.u8 	[%rd11], %rs1;
$L__BB26_2:
	ret;

}
	// .globl	_Z13count_contigsmPm
.visible .entry _Z13count_contigsmPm(
	.param .u64 _Z13count_contigsmPm_param_0,
	.param .u64 .ptr .align 1 _Z13count_contigsmPm_param_1
)
{
	.local .align 16 .b8 	__local_depot27[16];
	.reg .b64 	%SP;
	.reg .b64 	%SPL;
	.reg .pred 	%p<42>;
	.reg .b32 	%r<7>;
	.reg .b64 	%rd<184>;

	mov.u64 	%SPL, __local_depot27;
	cvta.local.u64 	%SP, %SPL;
	ld.param.u64 	%rd34, [_Z13count_contigsmPm_param_0];
	ld.param.u64 	%rd35, [_Z13count_contigsmPm_param_1];
	cvta.to.global.u64 	%rd1, %rd35;
	mov.u32 	%r1, %tid.x;
	mov.u32 	%r2, %ctaid.x;
	mov.u32 	%r3, %ntid.x;
	mad.lo.s32 	%r4, %r2, %r3, %r1;
	cvt.u64.u32 	%rd2, %r4;
	setp.le.u64 	%p1, %rd34, %rd2;
	setp.ne.s32 	%p2, %r4, 2832;
	or.pred  	%p3, %p2, %p1;
	@%p3 bra 	$L__BB27_14;
	add.s64 	%rd38, %rd34, -1;
	and.b64  	%rd3, %rd34, 15;
	setp.lt.u64 	%p4, %rd38, 15;
	mov.b64 	%rd175, 0;
	mov.u64 	%rd183, %rd175;
	@%p4 bra 	$L__BB27_4;
	and.b64  	%rd175, %rd34, -16;
	add.s64 	%rd168, %rd1, 64;
	mov.b64 	%rd183, 0;
	mov.u64 	%rd169, %rd175;
$L__BB27_3:
	.pragma "nounroll";
	ld.global.u64 	%rd40, [%rd168+-64];
	setp.eq.s64 	%p5, %rd40, %rd2;
	selp.u64 	%rd41, 1, 0, %p5;
	add.s64 	%rd42, %rd183, %rd41;
	ld.global.u64 	%rd43, [%rd168+-56];
	setp.eq.s64 	%p6, %rd43, %rd2;
	selp.u64 	%rd44, 1, 0, %p6;
	add.s64 	%rd45, %rd42, %rd44;
	ld.global.u64 	%rd46, [%rd168+-48];
	setp.eq.s64 	%p7, %rd46, %rd2;
	selp.u64 	%rd47, 1, 0, %p7;
	add.s64 	%rd48, %rd45, %rd47;
	ld.global.u64 	%rd49, [%rd168+-40];
	setp.eq.s64 	%p8, %rd49, %rd2;
	selp.u64 	%rd50, 1, 0, %p8;
	add.s64 	%rd51, %rd48, %rd50;
	ld.global.u64 	%rd52, [%rd168+-32];
	setp.eq.s64 	%p9, %rd52, %rd2;
	selp.u64 	%rd53, 1, 0, %p9;
	add.s64 	%rd54, %rd51, %rd53;
	ld.global.u64 	%rd55, [%rd168+-24];
	setp.eq.s64 	%p10, %rd55, %rd2;
	selp.u64 	%rd56, 1, 0, %p10;
	add.s64 	%rd57, %rd54, %rd56;
	ld.global.u64 	%rd58, [%rd168+-16];
	setp.eq.s64 	%p11, %rd58, %rd2;
	selp.u64 	%rd59, 1, 0, %p11;
	add.s64 	%rd60, %rd57, %rd59;
	ld.global.u64 	%rd61, [%rd168+-8];
	setp.eq.s64 	%p12, %rd61, %rd2;
	selp.u64 	%rd62, 1, 0, %p12;
	add.s64 	%rd63, %rd60, %rd62;
	ld.global.u64 	%rd64, [%rd168];
	setp.eq.s64 	%p13, %rd64, %rd2;
	selp.u64 	%rd65, 1, 0, %p13;
	add.s64 	%rd66, %rd63, %rd65;
	ld.global.u64 	%rd67, [%rd168+8];
	setp.eq.s64 	%p14, %rd67, %rd2;
	selp.u64 	%rd68, 1, 0, %p14;
	add.s64 	%rd69, %rd66, %rd68;
	ld.global.u64 	%rd70, [%rd168+16];
	setp.eq.s64 	%p15, %rd70, %rd2;
	selp.u64 	%rd71, 1, 0, %p15;
	add.s64 	%rd72, %rd69, %rd71;
	ld.global.u64 	%rd73, [%rd168+24];
	setp.eq.s64 	%p16, %rd73, %rd2;
	selp.u64 	%rd74, 1, 0, %p16;
	add.s64 	%rd75, %rd72, %rd74;
	ld.global.u64 	%rd76, [%rd168+32];
	setp.eq.s64 	%p17, %rd76, %rd2;
	selp.u64 	%rd77, 1, 0, %p17;
	add.s64 	%rd78, %rd75, %rd77;
	ld.global.u64 	%rd79, [%rd168+40];
	setp.eq.s64 	%p18, %rd79, %rd2;
	selp.u64 	%rd80, 1, 0, %p18;
	add.s64 	%rd81, %rd78, %rd80;
	ld.global.u64 	%rd82, [%rd168+48];
	setp.eq.s64 	%p19, %rd82, %rd2;
	selp.u64 	%rd83, 1, 0, %p19;
	add.s64 	%rd84, %rd81, %rd83;
	ld.global.u64 	%rd85, [%rd168+56];
	setp.eq.s64 	%p20, %rd85, %rd2;
	selp.u64 	%rd86, 1, 0, %p20;
	add.s64 	%rd183, %rd84, %rd86;
	add.s64 	%rd169, %rd169, -16;
	add.s64 	%rd168, %rd168, 128;
	setp.ne.s64 	%p21, %rd169, 0;
	@%p21 bra 	$L__BB27_3;
$L__BB27_4:
	setp.eq.s64 	%p22, %rd3, 0;
	@%p22 bra 	$L__BB27_12;
	and.b64  	%rd15, %rd34, 7;
	setp.lt.u64 	%p23, %rd3, 8;
	@%p23 bra 	$L__BB27_7;
	shl.b64 	%rd88, %rd175, 3;
	add.s64 	%rd89, %rd1, %rd88;
	ld.global.u64 	%rd90, [%rd89];
	setp.eq.s64 	%p24, %rd90, %rd2;
	selp.u64 	%rd91, 1, 0, %p24;
	add.s64 	%rd92, %rd183, %rd91;
	add.s64 	%rd93, %rd88, 8;
	and.b64  	%rd94, %rd93, 34359738360;
	add.s64 	%rd95, %rd1, %rd94;
	ld.global.u64 	%rd96, [%rd95];
	setp.eq.s64 	%p25, %rd96, %rd2;
	selp.u64 	%rd97, 1, 0, %p25;
	add.s64 	%rd98, %rd92, %rd97;
	add.s64 	%rd99, %rd88, 16;
	and.b64  	%rd100, %rd99, 34359738360;
	add.s64 	%rd101, %rd1, %rd100;
	ld.global.u64 	%rd102, [%rd101];
	setp.eq.s64 	%p26, %rd102, %rd2;
	selp.u64 	%rd103, 1, 0, %p26;
	add.s64 	%rd104, %rd98, %rd103;
	add.s64 	%rd105, %rd88, 24;
	and.b64  	%rd106, %rd105, 34359738360;
	add.s64 	%rd107, %rd1, %rd106;
	ld.global.u64 	%rd108, [%rd107];
	setp.eq.s64 	%p27, %rd108, %rd2;
	selp.u64 	%rd109, 1, 0, %p27;
	add.s64 	%rd110, %rd104, %rd109;
	add.s64 	%rd111, %rd88, 32;
	and.b64  	%rd112, %rd111, 34359738360;
	add.s64 	%rd113, %rd1, %rd112;
	ld.global.u64 	%rd114, [%rd113];
	setp.eq.s64 	%p28, %rd114, %rd2;
	selp.u64 	%rd115, 1, 0, %p28;
	add.s64 	%rd116, %rd110, %rd115;
	add.s64 	%rd117, %rd88, 40;
	and.b64  	%rd118, %rd117, 34359738360;
	add.s64 	%rd119, %rd1, %rd118;
	ld.global.u64 	%rd120, [%rd119];
	setp.eq.s64 	%p29, %rd120, %rd2;
	selp.u64 	%rd121, 1, 0, %p29;
	add.s64 	%rd122, %rd116, %rd121;
	add.s64 	%rd123, %rd88, 48;
	and.b64  	%rd124, %rd123, 34359738360;
	add.s64 	%rd125, %rd1, %rd124;
	ld.global.u64 	%rd126, [%rd125];
	setp.eq.s64 	%p30, %rd126, %rd2;
	selp.u64 	%rd127, 1, 0, %p30;
	add.s64 	%rd128, %rd122, %rd127;
	add.s64 	%rd129, %rd88, 56;
	and.b64  	%rd130, %rd129, 34359738360;
	add.s64 	%rd131, %rd1, %rd130;
	ld.global.u64 	%rd132, [%rd131];
	setp.eq.s64 	%p31, %rd132, %rd2;
	selp.u64 	%rd133, 1, 0, %p31;
	add.s64 	%rd183, %rd128, %rd133;
	add.s64 	%rd134, %rd175, 8;
	and.b64  	%rd175, %rd134, 4294967295;
$L__BB27_7:
	setp.eq.s64 	%p32, %rd15, 0;
	@%p32 bra 	$L__BB27_12;
	and.b64  	%rd180, %rd34, 3;
	setp.lt.u64 	%p33, %rd15, 4;
	@%p33 bra 	$L__BB27_10;
	shl.b64 	%rd136, %rd175, 3;
	add.s64 	%rd137, %rd1, %rd136;
	ld.global.u64 	%rd138, [%rd137];
	setp.eq.s64 	%p34, %rd138, %rd2;
	selp.u64 	%rd139, 1, 0, %p34;
	add.s64 	%rd140, %rd183, %rd139;
	add.s64 	%rd141, %rd136, 8;
	and.b64  	%rd142, %rd141, 34359738360;
	add.s64 	%rd143, %rd1, %rd142;
	ld.global.u64 	%rd144, [%rd143];
	setp.eq.s64 	%p35, %rd144, %rd2;
	selp.u64 	%rd145, 1, 0, %p35;
	add.s64 	%rd146, %rd140, %rd145;
	add.s64 	%rd147, %rd136, 16;
	and.b64  	%rd148, %rd147, 34359738360;
	add.s64 	%rd149, %rd1, %rd148;
	ld.global.u64 	%rd150, [%rd149];
	setp.eq.s64 	%p36, %rd150, %rd2;
	selp.u64 	%rd151, 1, 0, %p36;
	add.s64 	%rd152, %rd146, %rd151;
	add.s64 	%rd153, %rd136, 24;
	and.b64  	%rd154, %rd153, 34359738360;
	add.s64 	%rd155, %rd1, %rd154;
	ld.global.u64 	%rd156, [%rd155];
	setp.eq.s64 	%p37, %rd156, %rd2;
	selp.u64 	%rd157, 1, 0, %p37;
	add.s64 	%rd183, %rd152, %rd157;
	add.s64 	%rd158, %rd175, 4;
	and.b64  	%rd175, %rd158, 4294967295;
$L__BB27_10:
	setp.eq.s64 	%p38, %rd180, 0;
	@%p38 bra 	$L__BB27_12;
$L__BB27_11:
	.pragma "nounroll";
	shl.b64 	%rd159, %rd175, 3;
	add.s64 	%rd160, %rd1, %rd159;
	ld.global.u64 	%rd161, [%rd160];
	setp.eq.s64 	%p39, %rd161, %rd2;
	selp.u64 	%rd162, 1, 0, %p39;
	add.s64 	%rd183, %rd183, %rd162;
	add.s64 	%rd163, %rd175, 1;
	and.b64  	%rd175, %rd163, 4294967295;
	add.s64 	%rd180, %rd180, -1;
	setp.ne.s64 	%p40, %rd180, 0;
	@%p40 bra 	$L__BB27_11;
$L__BB27_12:
	setp.eq.s64 	%p41, %rd183, 0;
	@%p41 bra 	$L__BB27_14;
	add.u64 	%rd164, %SP, 0;
	add.u64 	%rd165, %SPL, 0;
	st.local.v2.u64 	[%rd165], {%rd2, %rd183};
	mov.u64 	%rd166, $str$11;
	cvta.global.u64 	%rd167, %rd166;
	{ // callseq 10, 0
	.param .b64 param0;
	st.param.b64 	[param0], %rd167;
	.param .b64 param1;
	st.param.b64 	[param1], %rd164;
	.param .b32 retval0;
	call.uni (retval0), 
	vprintf, 
	(
	param0, 
	param1
	);
	ld.param.b32 	%r5, [retval0];
	} // callseq 10
$L__BB27_14:
	ret;

}


// ===== COMPILED SASS (sm_100) =====

	.target	sm_100

	.elftype	@"ET_EXEC"


//--------------------- .note.nv.tkinfo           --------------------------
	.section	.note.nv.tkinfo,"",@"SHT_NOTE"
	.sectionflags	@"SHF_NOTE_NV_TKINFO"
	.tkinfo
        /*0018*/ 	.word	0x00000002
        /*0030*/ 	.string	""
        /*0030*/ 	.string	"ptxas"
        /*0030*/ 	.string	"Cuda compilation tools, release 13.0, V13.0.88"
        /*0030*/ 	.string	"Build cuda_13.0.r13.0/compiler.36424714_0"
        /*0030*/ 	.string	"-arch sm_100 -m 64 "



//--------------------- .note.nv.cuinfo           --------------------------
	.section	.note.nv.cuinfo,"",@"SHT_NOTE"
	.sectionflags	@"SHF_NOTE_NV_CUINFO"
        /*0018*/ 	.short	0x0002
        /*001a*/ 	.short	0x0064
        /*001c*/ 	.short	0x0082
	.zero		2


//--------------------- .nv.info                  --------------------------
	.section	.nv.info,"",@"SHT_CUDA_INFO"
	.align	4


	//----- nvinfo : EIATTR_REGCOUNT
	.align		4
        /*0000*/ 	.byte	0x04, 0x2f
        /*0002*/ 	.short	(.L_12 - .L_11)
	.align		4
.L_11:
        /*0004*/ 	.word	index@(_Z15mat_char_to_intmPmS_PcS_S_S_)
        /*0008*/ 	.word	0x00000010


	//----- nvinfo : EIATTR_FRAME_SIZE
	.align		4
.L_12:
        /*000c*/ 	.byte	0x04, 0x11
        /*000e*/ 	.short	(.L_14 - .L_13)
	.align		4
.L_13:
        /*0010*/ 	.word	index@(_Z15mat_char_to_intmPmS_PcS_S_S_)
        /*0014*/ 	.word	0x00000000


	//----- nvinfo : EIATTR_REGCOUNT
	.align		4
.L_14:
        /*0018*/ 	.byte	0x04, 0x2f
        /*001a*/ 	.short	(.L_16 - .L_15)
	.align		4
.L_15:
        /*001c*/ 	.word	index@(_Z15naive_cond_hookmPmS_PcS_Pb)
        /*0020*/ 	.word	0x00000010


	//----- nvinfo : EIATTR_FRAME_SIZE
	.align		4
.L_16:
        /*0024*/ 	.byte	0x04, 0x11
        /*0026*/ 	.short	(.L_18 - .L_17)
	.align		4
.L_17:
        /*0028*/ 	.word	index@(_Z15naive_cond_hookmPmS_PcS_Pb)
        /*002c*/ 	.word	0x00000000


	//----- nvinfo : EIATTR_REGCOUNT
	.align		4
.L_18:
        /*0030*/ 	.byte	0x04, 0x2f
        /*0032*/ 	.short	(.L_20 - .L_19)
	.align		4
.L_19:
        /*0034*/ 	.word	index@(_Z16parent_cond_hookmPmS_PbPcS_S1_S_)
        /*0038*/ 	.word	0x00000020


	//----- nvinfo : EIATTR_FRAME_SIZE
	.align		4
.L_20:
        /*003c*/ 	.byte	0x04, 0x11
        /*003e*/ 	.short	(.L_22 - .L_21)
	.align		4
.L_21:
        /*0040*/ 	.word	index@(_Z16parent_cond_hookmPmS_PbPcS_S1_S_)
        /*0044*/ 	.word	0x00000000


	//----- nvinfo : EIATTR_REGCOUNT
	.align		4
.L_22:
        /*0048*/ 	.byte	0x04, 0x2f
        /*004a*/ 	.short	(.L_24 - .L_23)
	.align		4
.L_23:
        /*004c*/ 	.word	index@(_Z17naive_uncond_hookmPmS_PcS_Pb)
        /*0050*/ 	.word	0x00000010


	//----- nvinfo : EIATTR_FRAME_SIZE
	.align		4
.L_24:
        /*0054*/ 	.byte	0x04, 0x11
        /*0056*/ 	.short	(.L_26 - .L_25)
	.align		4
.L_25:
        /*0058*/ 	.word	index@(_Z17naive_uncond_hookmPmS_PcS_Pb)
        /*005c*/ 	.word	0x00000000


	//----- nvinfo : EIATTR_REGCOUNT
	.align		4
.L_26:
        /*0060*/ 	.byte	0x04, 0x2f
        /*0062*/ 	.short	(.L_28 - .L_27)
	.align		4
.L_27:
        /*0064*/ 	.word	index@(_Z12shortcuttingmPmS_Pb)
        /*0068*/ 	.word	0x00000008


	//----- nvinfo : EIATTR_FRAME_SIZE
	.align		4
.L_28:
        /*006c*/ 	.byte	0x04, 0x11
        /*006e*/ 	.short	(.L_30 - .L_29)
	.align		4
.L_29:
        /*0070*/ 	.word	index@(_Z12shortcuttingmPmS_Pb)
        /*0074*/ 	.word	0x00000000


	//----- nvinfo : EIATTR_REGCOUNT
	.align		4
.L_30:
        /*0078*/ 	.byte	0x04, 0x2f
        /*007a*/ 	.short	(.L_32 - .L_31)
	.align		4
.L_31:
        /*007c*/ 	.word	index@(_Z15setGrandparentsmPmS_)
        /*0080*/ 	.word	0x0000000c


	//----- nvinfo : EIATTR_FRAME_SIZE
	.align		4
.L_32:
        /*0084*/ 	.byte	0x04, 0x11
        /*0086*/ 	.short	(.L_34 - .L_33)
	.align		4
.L_33:
        /*0088*/ 	.word	index@(_Z15setGrandparentsmPmS_)
        /*008c*/ 	.word	0x00000000


	//----- nvinfo : EIATTR_REGCOUNT
	.align		4
.L_34:
        /*0090*/ 	.byte	0x04, 0x2f
        /*0092*/ 	.short	(.L_36 - .L_35)
	.align		4
.L_35:
        /*0094*/ 	.word	index@(_Z10reset_starmPb)
        /*0098*/ 	.word	0x00000006


	//----- nvinfo : EIATTR_FRAME_SIZE
	.align		4
.L_36:
        /*009c*/ 	.byte	0x04, 0x11
        /*009e*/ 	.short	(.L_38 - .L_37)
	.align		4
.L_37:
        /*00a0*/ 	.word	index@(_Z10reset_starmPb)
        /*00a4*/ 	.word	0x00000000


	//----- nvinfo : EIATTR_REGCOUNT
	.align		4
.L_38:
        /*00a8*/ 	.byte	0x04, 0x2f
        /*00aa*/ 	.short	(.L_40 - .L_39)
	.align		4
.L_39:
        /*00ac*/ 	.word	index@(_Z11init_parentmPm)
        /*00b0*/ 	.word	0x00000008


	//----- nvinfo : EIATTR_FRAME_SIZE
	.align		4
.L_40:
        /*00b4*/ 	.byte	0x04, 0x11
        /*00b6*/ 	.short	(.L_42 - .L_41)
	.align		4
.L_41:
        /*00b8*/ 	.word	index@(_Z11init_parentmPm)
        /*00bc*/ 	.word	0x00000000


	//----- nvinfo : EIATTR_REGCOUNT
	.align		4
.L_42:
        /*00c0*/ 	.byte	0x04, 0x2f
        /*00c2*/ 	.short	(.L_44 - .L_43)
	.align		4
.L_43:
        /*00c4*/ 	.word	index@(_Z16init_contig_lensmPm)
        /*00c8*/ 	.word	0x00000006


	//----- nvinfo : EIATTR_FRAME_SIZE
	.align		4
.L_44:
        /*00cc*/ 	.byte	0x04, 0x11
        /*00ce*/ 	.short	(.L_46 - .L_45)
	.align		4
.L_45:
        /*00d0*/ 	.word	index@(_Z16init_contig_lensmPm)
        /*00d4*/ 	.word	0x00000000


	//----- nvinfo : EIATTR_REGCOUNT
	.align		4
.L_46:
        /*00d8*/ 	.byte	0x04, 0x2f
        /*00da*/ 	.short	(.L_48 - .L_47)
	.align		4
.L_47:
        /*00dc*/ 	.word	index@(_Z18assert_contig_lensmPm)
        /*00e0*/ 	.word	0x00000018


	//----- nvinfo : EIATTR_FRAME_SIZE
	.align		4
.L_48:
        /*00e4*/ 	.byte	0x04, 0x11
        /*00e6*/ 	.short	(.L_50 - .L_49)
	.align		4
.L_49:
        /*00e8*/ 	.word	index@(_Z18assert_contig_lensmPm)
        /*00ec*/ 	.word	0x00000008


	//----- nvinfo : EIATTR_REGCOUNT
	.align		4
.L_50:
        /*00f0*/ 	.byte	0x04, 0x2f
        /*00f2*/ 	.short	(.L_52 - .L_51)
	.align		4
.L_51:
        /*00f4*/ 	.word	index@(_Z12init_contigsmmPmS_PcS0_S_)
        /*00f8*/ 	.word	0x0000000e


	//----- nvinfo : EIATTR_FRAME_SIZE
	.align		4
.L_52:
        /*00fc*/ 	.byte	0x04, 0x11
        /*00fe*/ 	.short	(.L_54 - .L_53)
	.align		4
.L_53:
        /*0100*/ 	.word	index@(_Z12init_contigsmmPmS_PcS0_S_)
        /*0104*/ 	.word	0x00000000


	//----- nvinfo : EIATTR_REGCOUNT
	.align		4
.L_54:
        /*0108*/ 	.byte	0x04, 0x2f
        /*010a*/ 	.short	(.L_56 - .L_55)
	.align		4
.L_55:
        /*010c*/ 	.word	index@(_Z11copy_kernelPdS_m)
        /*0110*/ 	.word	0x00000008


	//----- nvinfo : EIATTR_FRAME_SIZE
	.align		4
.L_56:
        /*0114*/ 	.byte	0x04, 0x11
        /*0116*/ 	.short	(.L_58 - .L_57)
	.align		4
.L_57:
        /*0118*/ 	.word	index@(_Z11copy_kernelPdS_m)
        /*011c*/ 	.word	0x00000000


	//----- nvinfo : EIATTR_REGCOUNT
	.align		4
.L_58:
        /*0120*/ 	.byte	0x04, 0x2f
        /*0122*/ 	.short	(.L_60 - .L_59)
	.align		4
.L_59:
        /*0124*/ 	.word	index@(_Z16uint_copy_kernelPmS_m)
        /*0128*/ 	.word	0x00000008


	//----- nvinfo : EIATTR_FRAME_SIZE
	.align		4
.L_60:
        /*012c*/ 	.byte	0x04, 0x11
        /*012e*/ 	.short	(.L_62 - .L_61)
	.align		4
.L_61:
        /*0130*/ 	.word	index@(_Z16uint_copy_kernelPmS_m)
        /*0134*/ 	.word	0x00000000


	//----- nvinfo : EIATTR_REGCOUNT
	.align		4
.L_62:
        /*0138*/ 	.byte	0x04, 0x2f
        /*013a*/ 	.short	(.L_64 - .L_63)
	.align		4
.L_63:
        /*013c*/ 	.word	index@(_Z16copy_kernel_charPcS_m)
        /*0140*/ 	.word	0x00000018


	//----- nvinfo : EIATTR_FRAME_SIZE
	.align		4
.L_64:
        /*0144*/ 	.byte	0x04, 0x11
        /*0146*/ 	.short	(.L_66 - .L_65)
	.align		4
.L_65:
        /*0148*/ 	.word	index@(_Z16copy_kernel_charPcS_m)
        /*014c*/ 	.word	0x00000008


	//----- nvinfo : EIATTR_REGCOUNT
	.align		4
.L_66:
        /*0150*/ 	.byte	0x04, 0x2f
        /*0152*/ 	.short	(.L_68 - .L_67)
	.align		4
.L_67:
        /*0154*/ 	.word	index@(_Z12update_leadsmPcPmmS_S0_S0_)
        /*0158*/ 	.word	0x00000019


	//----- nvinfo : EIATTR_FRAME_SIZE
	.align		4
.L_68:
        /*015c*/ 	.byte	0x04, 0x11
        /*015e*/ 	.short	(.L_70 - .L_69)
	.align		4
.L_69:
        /*0160*/ 	.word	index@(_Z12update_leadsmPcPmmS_S0_S0_)
        /*0164*/ 	.word	0x00000000


	//----- nvinfo : EIATTR_REGCOUNT
	.align		4
.L_70:
        /*0168*/ 	.byte	0x04, 0x2f
        /*016a*/ 	.short	(.L_72 - .L_71)
	.align		4
.L_71:
        /*016c*/ 	.word	index@(_Z11fill_matrixiPiS_S_)
        /*0170*/ 	.word	0x0000000e


	//----- nvinfo : EIATTR_FRAME_SIZE
	.align		4
.L_72:
        /*0174*/ 	.byte	0x04, 0x11
        /*0176*/ 	.short	(.L_74 - .L_73)
	.align		4
.L_73:
        /*0178*/ 	.word	index@(_Z11fill_matrixiPiS_S_)
        /*017c*/ 	.word	0x00000000


	//----- nvinfo : EIATTR_REGCOUNT
	.align		4
.L_74:
        /*0180*/ 	.byte	0x04, 0x2f
        /*0182*/ 	.short	(.L_76 - .L_75)
	.align		4
.L_75:
        /*0184*/ 	.word	index@(_Z17multiply_semiringmPcPmS0_S_S0_S_S0_)
        /*0188*/ 	.word	0x0000001e


	//----- nvinfo : EIATTR_FRAME_SIZE
	.align		4
.L_76:
        /*018c*/ 	.byte	0x04, 0x11
        /*018e*/ 	.short	(.L_78 - .L_77)
	.align		4
.L_77:
        /*0190*/ 	.word	index@(_Z17multiply_semiringmPcPmS0_S_S0_S_S0_)
        /*0194*/ 	.word	0x00000008


	//----- nvinfo : EIATTR_REGCOUNT
	.align		4
.L_78:
        /*0198*/ 	.byte	0x04, 0x2f
        /*019a*/ 	.short	(.L_80 - .L_79)
	.align		4
.L_79:
        /*019c*/ 	.word	index@(_Z15multiply_kerneliPiS_S_S_S_)
        /*01a0*/ 	.word	0x00000010


	//----- nvinfo : EIATTR_FRAME_SIZE
	.align		4
.L_80:
        /*01a4*/ 	.byte	0x04, 0x11
        /*01a6*/ 	.short	(.L_82 - .L_81)
	.align		4
.L_81:
        /*01a8*/ 	.word	index@(_Z15multiply_kerneliPiS_S_S_S_)
        /*01ac*/ 	.word	0x00000000


	//----- nvinfo : EIATTR_REGCOUNT
	.align		4
.L_82:
        /*01b0*/ 	.byte	0x04, 0x2f
        /*01b2*/ 	.short	(.L_84 - .L_83)
	.align		4
.L_83:
        /*01b4*/ 	.word	index@(_Z10vec_kerneliPi)
        /*01b8*/ 	.word	0x0000000a


	//----- nvinfo : EIATTR_FRAME_SIZE
	.align		4
.L_84:
        /*01bc*/ 	.byte	0x04, 0x11
        /*01be*/ 	.short	(.L_86 - .L_85)
	.align		4
.L_85:
        /*01c0*/ 	.word	index@(_Z10vec_kerneliPi)
        /*01c4*/ 	.word	0x00000000


	//----- nvinfo : EIATTR_REGCOUNT
	.align		4
.L_86:
        /*01c8*/ 	.byte	0x04, 0x2f
        /*01ca*/ 	.short	(.L_88 - .L_87)
	.align		4
.L_87:
        /*01cc*/ 	.word	index@(_Z12clear_kerneliPc)
        /*01d0*/ 	.word	0x00000007


	//----- nvinfo : EIATTR_FRAME_SIZE
	.align		4
.L_88:
        /*01d4*/ 	.byte	0x04, 0x11
        /*01d6*/ 	.short	(.L_90 - .L_89)
	.align		4
.L_89:
        /*01d8*/ 	.word	index@(_Z12clear_kerneliPc)
        /*01dc*/ 	.word	0x00000000


	//----- nvinfo : EIATTR_REGCOUNT
	.align		4
.L_90:
        /*01e0*/ 	.byte	0x04, 0x2f
        /*01e2*/ 	.short	(.L_92 - .L_91)
	.align		4
.L_91:
        /*01e4*/ 	.word	index@(_Z6reducePmm)
        /*01e8*/ 	.word	0x00000010


	//----- nvinfo : EIATTR_FRAME_SIZE
	.align		4
.L_92:
        /*01ec*/ 	.byte	0x04, 0x11
        /*01ee*/ 	.short	(.L_94 - .L_93)
	.align		4
.L_93:
        /*01f0*/ 	.word	index@($_Z6reducePmm$_Z16reduce_recursivePmm)
        /*01f4*/ 	.word	0x00000000


	//----- nvinfo : EIATTR_FRAME_SIZE
	.align		4
.L_94:
        /*01f8*/ 	.byte	0x04, 0x11
        /*01fa*/ 	.short	(.L_96 - .L_95)
	.align		4
.L_95:
        /*01fc*/ 	.word	index@(_Z6reducePmm)
        /*0200*/ 	.word	0x00000000


	//----- nvinfo : EIATTR_REGCOUNT
	.align		4
.L_96:
        /*0204*/ 	.byte	0x04, 0x2f
        /*0206*/ 	.short	(.L_98 - .L_97)
	.align		4
.L_97:
        /*0208*/ 	.word	index@(_Z11check_starsmPbPi)
        /*020c*/ 	.word	0x00000006


	//----- nvinfo : EIATTR_FRAME_SIZE
	.align		4
.L_98:
        /*0210*/ 	.byte	0x04, 0x11
        /*0212*/ 	.short	(.L_100 - .L_99)
	.align		4
.L_99:
        /*0214*/ 	.word	index@(_Z11check_starsmPbPi)
        /*0218*/ 	.word	0x00000000


	//----- nvinfo : EIATTR_REGCOUNT
	.align		4
.L_100:
        /*021c*/ 	.byte	0x04, 0x2f
        /*021e*/ 	.short	(.L_102 - .L_101)
	.align		4
.L_101:
        /*0220*/ 	.word	index@(_Z14reduce_parentsPmS_m)
        /*0224*/ 	.word	0x00000010


	//----- nvinfo : EIATTR_FRAME_SIZE
	.align		4
.L_102:
        /*0228*/ 	.byte	0x04, 0x11
        /*022a*/ 	.short	(.L_104 - .L_103)
	.align		4
.L_103:
        /*022c*/ 	.word	index@($_Z14reduce_parentsPmS_m$_Z16reduce_recursivePmm)
        /*0230*/ 	.word	0x00000000


	//----- nvinfo : EIATTR_FRAME_SIZE
	.align		4
.L_104:
        /*0234*/ 	.byte	0x04, 0x11
        /*0236*/ 	.short	(.L_106 - .L_105)
	.align		4
.L_105:
        /*0238*/ 	.word	index@(_Z14reduce_parentsPmS_m)
        /*023c*/ 	.word	0x00000000


	//----- nvinfo : EIATTR_REGCOUNT
	.align		4
.L_106:
        /*0240*/ 	.byte	0x04, 0x2f
        /*0242*/ 	.short	(.L_108 - .L_107)
	.align		4
.L_107:
        /*0244*/ 	.word	index@(_Z15star_gp_comparemPmS_Pb)
        /*0248*/ 	.word	0x0000000a


	//----- nvinfo : EIATTR_FRAME_SIZE
	.align		4
.L_108:
        /*024c*/ 	.byte	0x04, 0x11
        /*024e*/ 	.short	(.L_110 - .L_109)
	.align		4
.L_109:
        /*0250*/ 	.word	index@(_Z15star_gp_comparemPmS_Pb)
        /*0254*/ 	.word	0x00000000


	//----- nvinfo : EIATTR_REGCOUNT
	.align		4
.L_110:
        /*0258*/ 	.byte	0x04, 0x2f
        /*025a*/ 	.short	(.L_112 - .L_111)
	.align		4
.L_111:
        /*025c*/ 	.word	index@(_Z22parent_star_gp_comparemPmS_Pb)
        /*0260*/ 	.word	0x0000000a


	//----- nvinfo : EIATTR_FRAME_SIZE
	.align		4
.L_112:
        /*0264*/ 	.byte	0x04, 0x11
        /*0266*/ 	.short	(.L_114 - .L_113)
	.align		4
.L_113:
        /*0268*/ 	.word	index@(_Z22parent_star_gp_comparemPmS_Pb)
        /*026c*/ 	.word	0x00000000


	//----- nvinfo : EIATTR_REGCOUNT
	.align		4
.L_114:
        /*0270*/ 	.byte	0x04, 0x2f
        /*0272*/ 	.short	(.L_116 - .L_115)
	.align		4
.L_115:
        /*0274*/ 	.word	index@(_Z11star_parentmPmPb)
        /*0278*/ 	.word	0x0000000a


	//----- nvinfo : EIATTR_FRAME_SIZE
	.align		4
.L_116:
        /*027c*/ 	.byte	0x04, 0x11
        /*027e*/ 	.short	(.L_118 - .L_117)
	.align		4
.L_117:
        /*0280*/ 	.word	index@(_Z11star_parentmPmPb)
        /*0284*/ 	.word	0x00000000


	//----- nvinfo : EIATTR_REGCOUNT
	.align		4
.L_118:
        /*0288*/ 	.byte	0x04, 0x2f
        /*028a*/ 	.short	(.L_120 - .L_119)
	.align		4
.L_119:
        /*028c*/ 	.word	index@(_Z13count_contigsmPm)
        /*0290*/ 	.word	0x0000001e


	//----- nvinfo : EIATTR_FRAME_SIZE
	.align		4
.L_120:
        /*0294*/ 	.byte	0x04, 0x11
        /*0296*/ 	.short	(.L_122 - .L_121)
	.align		4
.L_121:
        /*0298*/ 	.word	index@(_Z13count_contigsmPm)
        /*029c*/ 	.word	0x00000010


	//----- nvinfo : EIATTR_MIN_STACK_SIZE
	.align		4
.L_122:
        /*02a0*/ 	.byte	0x04, 0x12
        /*02a2*/ 	.short	(.L_124 - .L_123)
	.align		4
.L_123:
        /*02a4*/ 	.word	index@(_Z13count_contigsmPm)
        /*02a8*/ 	.word	0x00000010


	//----- nvinfo : EIATTR_MIN_STACK_SIZE
	.align		4
.L_124:
        /*02ac*/ 	.byte	0x04, 0x12
        /*02ae*/ 	.short	(.L_126 - .L_125)
	.align		4
.L_125:
        /*02b0*/ 	.word	index@(_Z11star_parentmPmPb)
        /*02b4*/ 	.word	0x00000000


	//----- nvinfo : EIATTR_MIN_STACK_SIZE
	.align		4
.L_126:
        /*02b8*/ 	.byte	0x04, 0x12
        /*02ba*/ 	.short	(.L_128 - .L_127)
	.align		4
.L_127:
        /*02bc*/ 	.word	index@(_Z22parent_star_gp_comparemPmS_Pb)
        /*02c0*/ 	.word	0x00000000


	//----- nvinfo : EIATTR_MIN_STACK_SIZE
	.align		4
.L_128:
        /*02c4*/ 	.byte	0x04, 0x12
        /*02c6*/ 	.short	(.L_130 - .L_129)
	.align		4
.L_129:
        /*02c8*/ 	.word	index@(_Z15star_gp_comparemPmS_Pb)
        /*02cc*/ 	.word	0x00000000


	//----- nvinfo : EIATTR_MIN_STACK_SIZE
	.align		4
.L_130:
        /*02d0*/ 	.byte	0x04, 0x12
        /*02d2*/ 	.short	(.L_132 - .L_131)
	.align		4
.L_131:
        /*02d4*/ 	.word	index@(_Z14reduce_parentsPmS_m)
        /*02d8*/ 	.word	0x00000000


	//----- nvinfo : EIATTR_MIN_STACK_SIZE
	.align		4
.L_132:
        /*02dc*/ 	.byte	0x04, 0x12
        /*02de*/ 	.short	(.L_134 - .L_133)
	.align		4
.L_133:
        /*02e0*/ 	.word	index@(_Z11check_starsmPbPi)
        /*02e4*/ 	.word	0x00000000


	//----- nvinfo : EIATTR_MIN_STACK_SIZE
	.align		4
.L_134:
        /*02e8*/ 	.byte	0x04, 0x12
        /*02ea*/ 	.short	(.L_136 - .L_135)
	.align		4
.L_135:
        /*02ec*/ 	.word	index@(_Z6reducePmm)
        /*02f0*/ 	.word	0x00000000


	//----- nvinfo : EIATTR_MIN_STACK_SIZE
	.align		4
.L_136:
        /*02f4*/ 	.byte	0x04, 0x12
        /*02f6*/ 	.short	(.L_138 - .L_137)
	.align		4
.L_137:
        /*02f8*/ 	.word	index@(_Z12clear_kerneliPc)
        /*02fc*/ 	.word	0x00000000


	//----- nvinfo : EIATTR_MIN_STACK_SIZE
	.align		4
.L_138:
        /*0300*/ 	.byte	0x04, 0x12
        /*0302*/ 	.short	(.L_140 - .L_139)
	.align		4
.L_139:
        /*0304*/ 	.word	index@(_Z10vec_kerneliPi)
        /*0308*/ 	.word	0x00000000


	//----- nvinfo : EIATTR_MIN_STACK_SIZE
	.align		4
.L_140:
        /*030c*/ 	.byte	0x04, 0x12
        /*030e*/ 	.short	(.L_142 - .L_141)
	.align		4
.L_141:
        /*0310*/ 	.word	index@(_Z15multiply_kerneliPiS_S_S_S_)
        /*0314*/ 	.word	0x00000000


	//----- nvinfo : EIATTR_MIN_STACK_SIZE
	.align		4
.L_142:
        /*0318*/ 	.byte	0x04, 0x12
        /*031a*/ 	.short	(.L_144 - .L_143)
	.align		4
.L_143:
        /*031c*/ 	.word	index@(_Z17multiply_semiringmPcPmS0_S_S0_S_S0_)
        /*0320*/ 	.word	0x00000008


	//----- nvinfo : EIATTR_MIN_STACK_SIZE
	.align		4
.L_144:
        /*0324*/ 	.byte	0x04, 0x12
        /*0326*/ 	.short	(.L_146 - .L_145)
	.align		4
.L_145:
        /*0328*/ 	.word	index@(_Z11fill_matrixiPiS_S_)
        /*032c*/ 	.word	0x00000000


	//----- nvinfo : EIATTR_MIN_STACK_SIZE
	.align		4
.L_146:
        /*0330*/ 	.byte	0x04, 0x12
        /*0332*/ 	.short	(.L_148 - .L_147)
	.align		4
.L_147:
        /*0334*/ 	.word	index@(_Z12update_leadsmPcPmmS_S0_S0_)
        /*0338*/ 	.word	0x00000000


	//----- nvinfo : EIATTR_MIN_STACK_SIZE
	.align		4
.L_148:
        /*033c*/ 	.byte	0x04, 0x12
        /*033e*/ 	.short	(.L_150 - .L_149)
	.align		4
.L_149:
        /*0340*/ 	.word	index@(_Z16copy_kernel_charPcS_m)
        /*0344*/ 	.word	0x00000008


	//----- nvinfo : EIATTR_MIN_STACK_SIZE
	.align		4
.L_150:
        /*0348*/ 	.byte	0x04, 0x12
        /*034a*/ 	.short	(.L_152 - .L_151)
	.align		4
.L_151:
        /*034c*/ 	.word	index@(_Z16uint_copy_kernelPmS_m)
        /*0350*/ 	.word	0x00000000


	//----- nvinfo : EIATTR_MIN_STACK_SIZE
	.align		4
.L_152:
        /*0354*/ 	.byte	0x04, 0x12
        /*0356*/ 	.short	(.L_154 - .L_153)
	.align		4
.L_153:
        /*0358*/ 	.word	index@(_Z11copy_kernelPdS_m)
        /*035c*/ 	.word	0x00000000


	//----- nvinfo : EIATTR_MIN_STACK_SIZE
	.align		4
.L_154:
        /*0360*/ 	.byte	0x04, 0x12
        /*0362*/ 	.short	(.L_156 - .L_155)
	.align		4
.L_155:
        /*0364*/ 	.word	index@(_Z12init_contigsmmPmS_PcS0_S_)
        /*0368*/ 	.word	0x00000000


	//----- nvinfo : EIATTR_MIN_STACK_SIZE
	.align		4
.L_156:
        /*036c*/ 	.byte	0x04, 0x12
        /*036e*/ 	.short	(.L_158 - .L_157)
	.align		4
.L_157:
        /*0370*/ 	.word	index@(_Z18assert_contig_lensmPm)
        /*0374*/ 	.word	0x00000008


	//----- nvinfo : EIATTR_MIN_STACK_SIZE
	.align		4
.L_158:
        /*0378*/ 	.byte	0x04, 0x12
        /*037a*/ 	.short	(.L_160 - .L_159)
	.align		4
.L_159:
        /*037c*/ 	.word	index@(_Z16init_contig_lensmPm)
        /*0380*/ 	.word	0x00000000


	//----- nvinfo : EIATTR_MIN_STACK_SIZE
	.align		4
.L_160:
        /*0384*/ 	.byte	0x04, 0x12
        /*0386*/ 	.short	(.L_162 - .L_161)
	.align		4
.L_161:
        /*0388*/ 	.word	index@(_Z11init_parentmPm)
        /*038c*/ 	.word	0x00000000


	//----- nvinfo : EIATTR_MIN_STACK_SIZE
	.align		4
.L_162:
        /*0390*/ 	.byte	0x04, 0x12
        /*0392*/ 	.short	(.L_164 - .L_163)
	.align		4
.L_163:
        /*0394*/ 	.word	index@(_Z10reset_starmPb)
        /*0398*/ 	.word	0x00000000


	//----- nvinfo : EIATTR_MIN_STACK_SIZE
	.align		4
.L_164:
        /*039c*/ 	.byte	0x04, 0x12
        /*039e*/ 	.short	(.L_166 - .L_165)
	.align		4
.L_165:
        /*03a0*/ 	.word	index@(_Z15setGrandparentsmPmS_)
        /*03a4*/ 	.word	0x00000000


	//----- nvinfo : EIATTR_MIN_STACK_SIZE
	.align		4
.L_166:
        /*03a8*/ 	.byte	0x04, 0x12
        /*03aa*/ 	.short	(.L_168 - .L_167)
	.align		4
.L_167:
        /*03ac*/ 	.word	index@(_Z12shortcuttingmPmS_Pb)
        /*03b0*/ 	.word	0x00000000


	//----- nvinfo : EIATTR_MIN_STACK_SIZE
	.align		4
.L_168:
        /*03b4*/ 	.byte	0x04, 0x12
        /*03b6*/ 	.short	(.L_170 - .L_169)
	.align		4
.L_169:
        /*03b8*/ 	.word	index@(_Z17naive_uncond_hookmPmS_PcS_Pb)
        /*03bc*/ 	.word	0x00000000


	//----- nvinfo : EIATTR_MIN_STACK_SIZE
	.align		4
.L_170:
        /*03c0*/ 	.byte	0x04, 0x12
        /*03c2*/ 	.short	(.L_172 - .L_171)
	.align		4
.L_171:
        /*03c4*/ 	.word	index@(_Z16parent_cond_hookmPmS_PbPcS_S1_S_)
        /*03c8*/ 	.word	0x00000000


	//----- nvinfo : EIATTR_MIN_STACK_SIZE
	.align		4
.L_172:
        /*03cc*/ 	.byte	0x04, 0x12
        /*03ce*/ 	.short	(.L_174 - .L_173)
	.align		4
.L_173:
        /*03d0*/ 	.word	index@(_Z15naive_cond_hookmPmS_PcS_Pb)
        /*03d4*/ 	.word	0x00000000


	//----- nvinfo : EIATTR_MIN_STACK_SIZE
	.align		4
.L_174:
        /*03d8*/ 	.byte	0x04, 0x12
        /*03da*/ 	.short	(.L_176 - .L_175)
	.align		4
.L_175:
        /*03dc*/ 	.word	index@(_Z15mat_char_to_intmPmS_PcS_S_S_)
        /*03e0*/ 	.word	0x00000000
.L_176:


//--------------------- .nv.compat                --------------------------
	.section	.nv.compat,"",@"SHT_CUDA_COMPAT_INFO"
	.align	4
        /*0000*/ 	.byte	0x02, 0x09, 0x00, 0x00, 0x02, 0x02, 0x01, 0x00, 0x02, 0x05, 0x05, 0x00, 0x03, 0x07, 0x01, 0x01
        /*0010*/ 	.byte	0x02, 0x03, 0x00, 0x00, 0x02, 0x06, 0x01, 0x00, 0x04, 0x0b, 0x08, 0x00, 0x09, 0x00, 0x00, 0x00
        /*0020*/ 	.byte	0x00, 0x00, 0x00, 0x00


//--------------------- .nv.info._Z13count_contigsmPm --------------------------
	.section	.nv.info._Z13count_contigsmPm,"",@"SHT_CUDA_INFO"
	.sectionflags	@""
	.align	4


	//----- nvinfo : EIATTR_CUDA_API_VERSION
	.align		4
        /*0000*/ 	.byte	0x04, 0x37
        /*0002*/ 	.short	(.L_178 - .L_177)
.L_177:
        /*0004*/ 	.word	0x00000082


	//----- nvinfo : EIATTR_KPARAM_INFO
	.align		4
.L_178:
        /*0008*/ 	.byte	0x04, 0x17
        /*000a*/ 	.short	(.L_180 - .L_179)
.L_179:
        /*000c*/ 	.word	0x00000000
        /*0010*/ 	.short	0x0001
        /*0012*/ 	.short	0x0008
        /*0014*/ 	.byte	0x00, 0xf5, 0x21, 0x00


	//----- nvinfo : EIATTR_KPARAM_INFO
	.align		4
.L_180:
        /*0018*/ 	.byte	0x04, 0x17
        /*001a*/ 	.short	(.L_182 - .L_181)
.L_181:
        /*001c*/ 	.word	0x00000000
        /*0020*/ 	.short	0x0000
        /*0022*/ 	.short	0x0000
        /*0024*/ 	.byte	0x00, 0xf0, 0x21, 0x00


	//----- nvinfo : EIATTR_SPARSE_MMA_MASK
	.align		4
.L_182:
        /*0028*/ 	.byte	0x03, 0x50
        /*002a*/ 	.short	0x0000


	//----- nvinfo : EIATTR_MAXREG_COUNT
	.align		4
        /*002c*/ 	.byte	0x03, 0x1b
        /*002e*/ 	.short	0x00ff


	//----- nvinfo : EIATTR_EXTERNS
	.align		4
        /*0030*/ 	.byte	0x04, 0x0f
        /*0032*/ 	.short	(.L_184 - .L_183)


	//   ....[0]....
	.align		4
.L_183:
        /*0034*/ 	.word	index@(vprintf)


	//----- nvinfo : EIATTR_MERCURY_ISA_VERSION
	.align		4
.L_184:
        /*0038*/ 	.byte	0x03, 0x5f
        /*003a*/ 	.short	0x0101


	//----- nvinfo : EIATTR_VRC_CTA_INIT_COUNT
	.align		4
        /*003c*/ 	.byte	0x02, 0x4a
	.zero		1
	.zero		1


	//----- nvinfo : EIATTR_SYSCALL_OFFSETS
	.align		4
        /*0040*/ 	.byte	0x04, 0x46
        /*0042*/ 	.short	(.L_186 - .L_185)


	//   ....[0]....
.L_185:
        /*0044*/ 	.word	0x000014a0


	//----- nvinfo : EIATTR_EXIT_INSTR_OFFSETS
	.align		4
.L_186:
        /*0048*/ 	.byte	0x04, 0x1c
        /*004a*/ 	.short	(.L_188 - .L_187)


	//   ....[0]....
.L_187:
        /*004c*/ 	.word	0x000000e0


	//   ....[1]....
        /*0050*/ 	.word	0x000013e0


	//   ....[2]....
        /*0054*/ 	.word	0x000014b0


	//----- nvinfo : EIATTR_CRS_STACK_SIZE
	.align		4
.L_188:
        /*0058*/ 	.byte	0x04, 0x1e
        /*005a*/ 	.short	(.L_190 - .L_189)
.L_189:
        /*005c*/ 	.word	0x00000000


	//----- nvinfo : EIATTR_CBANK_PARAM_SIZE
	.align		4
.L_190:
        /*0060*/ 	.byte	0x03, 0x19
        /*0062*/ 	.short	0x0010


	//----- nvinfo : EIATTR_PARAM_CBANK
	.align		4
        /*0064*/ 	.byte	0x04, 0x0a
        /*0066*/ 	.short	(.L_192 - .L_191)
	.align		4
.L_191:
        /*0068*/ 	.word	index@(.nv.constant0._Z13count_contigsmPm)
        /*006c*/ 	.short	0x0380
        /*006e*/ 	.short	0x0010


	//----- nvinfo : EIATTR_SW_WAR
	.align		4
.L_192:
        /*0070*/ 	.byte	0x04, 0x36
        /*0072*/ 	.short	(.L_194 - .L_193)
.L_193:
        /*0074*/ 	.word	0x00000008
.L_194:


//--------------------- .nv.info._Z11star_parentmPmPb --------------------------
	.section	.nv.info._Z11star_parentmPmPb,"",@"SHT_CUDA_INFO"
	.sectionflags	@""
	.align	4


	//----- nvinfo : EIATTR_CUDA_API_VERSION
	.align		4
        /*0000*/ 	.byte	0x04, 0x37
        /*0002*/ 	.short	(.L_196 - .L_195)
.L_195:
        /*0004*/ 	.word	0x00000082


	//----- nvinfo : EIATTR_KPARAM_INFO
	.align		4
.L_196:
        /*0008*/ 	.byte	0x04, 0x17
        /*000a*/ 	.short	(.L_198 - .L_197)
.L_197:
        /*000c*/ 	.word	0x00000000
        /*0010*/ 	.short	0x0002
        /*0012*/ 	.short	0x0010
        /*0014*/ 	.byte	0x00, 0xf5, 0x21, 0x00


	//----- nvinfo : EIATTR_KPARAM_INFO
	.align		4
.L_198:
        /*0018*/ 	.byte	0x04, 0x17
        /*001a*/ 	.short	(.L_200 - .L_199)
.L_199:
        /*001c*/ 	.word	0x00000000
        /*0020*/ 	.short	0x0001
        /*0022*/ 	.short	0x0008
        /*0024*/ 	.byte	0x00, 0xf5, 0x21, 0x00


	//----- nvinfo : EIATTR_KPARAM_INFO
	.align		4
.L_200:
        /*0028*/ 	.byte	0x04, 0x17
        /*002a*/ 	.short	(.L_202 - .L_201)
.L_201:
        /*002c*/ 	.word	0x00000000
        /*0030*/ 	.short	0x0000
        /*0032*/ 	.short	0x0000
        /*0034*/ 	.byte	0x00, 0xf0, 0x21, 0x00


	//----- nvinfo : EIATTR_SPARSE_MMA_MASK
	.align		4
.L_202:
        /*0038*/ 	.byte	0x03, 0x50
        /*003a*/ 	.short	0x0000


	//----- nvinfo : EIATTR_MAXREG_COUNT
	.align		4
        /*003c*/ 	.byte	0x03, 0x1b
        /*003e*/ 	.short	0x00ff


	//----- nvinfo : EIATTR_MERCURY_ISA_VERSION
	.align		4
        /*0040*/ 	.byte	0x03, 0x5f
        /*0042*/ 	.short	0x0101


	//----- nvinfo : EIATTR_VRC_CTA_INIT_COUNT
	.align		4
        /*0044*/ 	.byte	0x02, 0x4a
	.zero		1
	.zero		1


	//----- nvinfo : EIATTR_EXIT_INSTR_OFFSETS
	.align		4
        /*0048*/ 	.byte	0x04, 0x1c
        /*004a*/ 	.short	(.L_204 - .L_203)


	//   ....[0]....
.L_203:
        /*004c*/ 	.word	0x00000090


	//   ....[1]....
        /*0050*/ 	.word	0x00000160


	//----- nvinfo : EIATTR_CBANK_PARAM_SIZE
	.align		4
.L_204:
        /*0054*/ 	.byte	0x03, 0x19
        /*0056*/ 	.short	0x0018


	//----- nvinfo : EIATTR_PARAM_CBANK
	.align		4
        /*0058*/ 	.byte	0x04, 0x0a
        /*005a*/ 	.short	(.L_206 - .L_205)
	.align		4
.L_205:
        /*005c*/ 	.word	index@(.nv.constant0._Z11star_parentmPmPb)
        /*0060*/ 	.short	0x0380
        /*0062*/ 	.short	0x0018


	//----- nvinfo : EIATTR_SW_WAR
	.align		4
.L_206:
        /*0064*/ 	.byte	0x04, 0x36
        /*0066*/ 	.short	(.L_208 - .L_207)
.L_207:
        /*0068*/ 	.word	0x00000008
.L_208:


//--------------------- .nv.info._Z22parent_star_gp_comparemPmS_Pb --------------------------
	.section	.nv.info._Z22parent_star_gp_comparemPmS_Pb,"",@"SHT_CUDA_INFO"
	.sectionflags	@""
	.align	4


	//----- nvinfo : EIATTR_CUDA_API_VERSION
	.align		4
        /*0000*/ 	.byte	0x04, 0x37
        /*0002*/ 	.short	(.L_210 - .L_209)
.L_209:
        /*0004*/ 	.word	0x00000082


	//----- nvinfo : EIATTR_KPARAM_INFO
	.align		4
.L_210:
        /*0008*/ 	.byte	0x04, 0x17
        /*000a*/ 	.short	(.L_212 - .L_211)
.L_211:
        /*000c*/ 	.word	0x00000000
        /*0010*/ 	.short	0x0003
        /*0012*/ 	.short	0x0018
        /*0014*/ 	.byte	0x00, 0xf5, 0x21, 0x00


	//----- nvinfo : EIATTR_KPARAM_INFO
	.align		4
.L_212:
        /*0018*/ 	.byte	0x04, 0x17
        /*001a*/ 	.short	(.L_214 - .L_213)
.L_213:
        /*001c*/ 	.word	0x00000000
        /*0020*/ 	.short	0x0002
        /*0022*/ 	.short	0x0010
        /*0024*/ 	.byte	0x00, 0xf5, 0x21, 0x00


	//----- nvinfo : EIATTR_KPARAM_INFO
	.align		4
.L_214:
        /*0028*/ 	.byte	0x04, 0x17
        /*002a*/ 	.short	(.L_216 - .L_215)
.L_215:
        /*002c*/ 	.word	0x00000000
        /*0030*/ 	.short	0x0001
        /*0032*/ 	.short	0x0008
        /*0034*/ 	.byte	0x00, 0xf5, 0x21, 0x00


	//----- nvinfo : EIATTR_KPARAM_INFO
	.align		4
.L_216:
        /*0038*/ 	.byte	0x04, 0x17
        /*003a*/ 	.short	(.L_218 - .L_217)
.L_217:
        /*003c*/ 	.word	0x00000000
        /*0040*/ 	.short	0x0000
        /*0042*/ 	.short	0x0000
        /*0044*/ 	.byte	0x00, 0xf0, 0x21, 0x00


	//----- nvinfo : EIATTR_SPARSE_MMA_MASK
	.align		4
.L_218:
        /*0048*/ 	.byte	0x03, 0x50
        /*004a*/ 	.short	0x0000


	//----- nvinfo : EIATTR_MAXREG_COUNT
	.align		4
        /*004c*/ 	.byte	0x03, 0x1b
        /*004e*/ 	.short	0x00ff


	//----- nvinfo : EIATTR_MERCURY_ISA_VERSION
	.align		4
        /*0050*/ 	.byte	0x03, 0x5f
        /*0052*/ 	.short	0x0101


	//----- nvinfo : EIATTR_VRC_CTA_INIT_COUNT
	.align		4
        /*0054*/ 	.byte	0x02, 0x4a
	.zero		1
	.zero		1


	//----- nvinfo : EIATTR_EXIT_INSTR_OFFSETS
	.align		4
        /*0058*/ 	.byte	0x04, 0x1c
        /*005a*/ 	.short	(.L_220 - .L_219)


	//   ....[0]....
.L_219:
        /*005c*/ 	.word	0x00000090


	//   ....[1]....
        /*0060*/ 	.word	0x00000170


	//   ....[2]....
        /*0064*/ 	.word	0x000001c0


	//----- nvinfo : EIATTR_CBANK_PARAM_SIZE
	.align		4
.L_220:
        /*0068*/ 	.byte	0x03, 0x19
        /*006a*/ 	.short	0x0020


	//----- nvinfo : EIATTR_PARAM_CBANK
	.align		4
        /*006c*/ 	.byte	0x04, 0x0a
        /*006e*/ 	.short	(.L_222 - .L_221)
	.align		4
.L_221:
        /*0070*/ 	.word	index@(.nv.constant0._Z22parent_star_gp_comparemPmS_Pb)
        /*0074*/ 	.short	0x0380
        /*0076*/ 	.short	0x0020


	//----- nvinfo : EIATTR_SW_WAR
	.align		4
.L_222:
        /*0078*/ 	.byte	0x04, 0x36
        /*007a*/ 	.short	(.L_224 - .L_223)
.L_223:
        /*007c*/ 	.word	0x00000008
.L_224:


//--------------------- .nv.info._Z15star_gp_comparemPmS_Pb --------------------------
	.section	.nv.info._Z15star_gp_comparemPmS_Pb,"",@"SHT_CUDA_INFO"
	.sectionflags	@""
	.align	4


	//----- nvinfo : EIATTR_CUDA_API_VERSION
	.align		4
        /*0000*/ 	.byte	0x04, 0x37
        /*0002*/ 	.short	(.L_226 - .L_225)
.L_225:
        /*0004*/ 	.word	0x00000082


	//----- nvinfo : EIATTR_KPARAM_INFO
	.align		4
.L_226:
        /*0008*/ 	.byte	0x04, 0x17
        /*000a*/ 	.short	(.L_228 - .L_227)
.L_227:
        /*000c*/ 	.word	0x00000000
        /*0010*/ 	.short	0x0003
        /*0012*/ 	.short	0x0018
        /*0014*/ 	.byte	0x00, 0xf5, 0x21, 0x00


	//----- nvinfo : EIATTR_KPARAM_INFO
	.align		4
.L_228:
        /*0018*/ 	.byte	0x04, 0x17
        /*001a*/ 	.short	(.L_230 - .L_229)
.L_229:
        /*001c*/ 	.word	0x00000000
        /*0020*/ 	.short	0x0002
        /*0022*/ 	.short	0x0010
        /*0024*/ 	.byte	0x00, 0xf5, 0x21, 0x00


	//----- nvinfo : EIATTR_KPARAM_INFO
	.align		4
.L_230:
        /*0028*/ 	.byte	0x04, 0x17
        /*002a*/ 	.short	(.L_232 - .L_231)
.L_231:
        /*002c*/ 	.word	0x00000000
        /*0030*/ 	.short	0x0001
        /*0032*/ 	.short	0x0008
        /*0034*/ 	.byte	0x00, 0xf5, 0x21, 0x00


	//----- nvinfo : EIATTR_KPARAM_INFO
	.align		4
.L_232:
        /*0038*/ 	.byte	0x04, 0x17
        /*003a*/ 	.short	(.L_234 - .L_233)
.L_233:
        /*003c*/ 	.word	0x00000000
        /*0040*/ 	.short	0x0000
        /*0042*/ 	.short	0x0000
        /*0044*/ 	.byte	0x00, 0xf0, 0x21, 0x00


	//----- nvinfo : EIATTR_SPARSE_MMA_MASK
	.align		4
.L_234:
        /*0048*/ 	.byte	0x03, 0x50
        /*004a*/ 	.short	0x0000


	//----- nvinfo : EIATTR_MAXREG_COUNT
	.align		4
        /*004c*/ 	.byte	0x03, 0x1b
        /*004e*/ 	.short	0x00ff


	//----- nvinfo : EIATTR_MERCURY_ISA_VERSION
	.align		4
        /*0050*/ 	.byte	0x03, 0x5f
        /*0052*/ 	.short	0x0101


	//----- nvinfo : EIATTR_VRC_CTA_INIT_COUNT
	.align		4
        /*0054*/ 	.byte	0x02, 0x4a
	.zero		1
	.zero		1


	//----- nvinfo : EIATTR_EXIT_INSTR_OFFSETS
	.align		4
        /*0058*/ 	.byte	0x04, 0x1c
        /*005a*/ 	.short	(.L_236 - .L_235)


	//   ....[0]....
.L_235:
        /*005c*/ 	.word	0x00000090


	//   ....[1]....
        /*0060*/ 	.word	0x00000170


	//   ....[2]....
        /*0064*/ 	.word	0x000001f0


	//----- nvinfo : EIATTR_CBANK_PARAM_SIZE
	.align		4
.L_236:
        /*0068*/ 	.byte	0x03, 0x19
        /*006a*/ 	.short	0x0020


	//----- nvinfo : EIATTR_PARAM_CBANK
	.align		4
        /*006c*/ 	.byte	0x04, 0x0a
        /*006e*/ 	.short	(.L_238 - .L_237)
	.align		4
.L_237:
        /*0070*/ 	.word	index@(.nv.constant0._Z15star_gp_comparemPmS_Pb)
        /*0074*/ 	.short	0x0380
        /*0076*/ 	.short	0x0020


	//----- nvinfo : EIATTR_SW_WAR
	.align		4
.L_238:
        /*0078*/ 	.byte	0x04, 0x36
        /*007a*/ 	.short	(.L_240 - .L_239)
.L_239:
        /*007c*/ 	.word	0x00000008
.L_240:


//--------------------- .nv.info._Z14reduce_parentsPmS_m --------------------------
	.section	.nv.info._Z14reduce_parentsPmS_m,"",@"SHT_CUDA_INFO"
	.sectionflags	@""
	.align	4


	//----- nvinfo : EIATTR_CUDA_API_VERSION
	.align		4
        /*0000*/ 	.byte	0x04, 0x37
        /*0002*/ 	.short	(.L_242 - .L_241)
.L_241:
        /*0004*/ 	.word	0x00000082


	//----- nvinfo : EIATTR_KPARAM_INFO
	.align		4
.L_242:
        /*0008*/ 	.byte	0x04, 0x17
        /*000a*/ 	.short	(.L_244 - .L_243)
.L_243:
        /*000c*/ 	.word	0x00000000
        /*0010*/ 	.short	0x0002
        /*0012*/ 	.short	0x0010
        /*0014*/ 	.byte	0x00, 0xf0, 0x21, 0x00


	//----- nvinfo : EIATTR_KPARAM_INFO
	.align		4
.L_244:
        /*0018*/ 	.byte	0x04, 0x17
        /*001a*/ 	.short	(.L_246 - .L_245)
.L_245:
        /*001c*/ 	.word	0x00000000
        /*0020*/ 	.short	0x0001
        /*0022*/ 	.short	0x0008
        /*0024*/ 	.byte	0x00, 0xf5, 0x21, 0x00


	//----- nvinfo : EIATTR_KPARAM_INFO
	.align		4
.L_246:
        /*0028*/ 	.byte	0x04, 0x17
        /*002a*/ 	.short	(.L_248 - .L_247)
.L_247:
        /*002c*/ 	.word	0x00000000
        /*0030*/ 	.short	0x0000
        /*0032*/ 	.short	0x0000
        /*0034*/ 	.byte	0x00, 0xf5, 0x21, 0x00


	//----- nvinfo : EIATTR_SPARSE_MMA_MASK
	.align		4
.L_248:
        /*0038*/ 	.byte	0x03, 0x50
        /*003a*/ 	.short	0x0000


	//----- nvinfo : EIATTR_MAXREG_COUNT
	.align		4
        /*003c*/ 	.byte	0x03, 0x1b
        /*003e*/ 	.short	0x00ff


	//----- nvinfo : EIATTR_NUM_BARRIERS
	.align		4
        /*0040*/ 	.byte	0x02, 0x4c
        /*0042*/ 	.byte	0x01
	.zero		1


	//----- nvinfo : EIATTR_MERCURY_ISA_VERSION
	.align		4
        /*0044*/ 	.byte	0x03, 0x5f
        /*0046*/ 	.short	0x0101


	//----- nvinfo : EIATTR_VRC_CTA_INIT_COUNT
	.align		4
        /*0048*/ 	.byte	0x02, 0x4a
	.zero		1
	.zero		1


	//----- nvinfo : EIATTR_EXIT_INSTR_OFFSETS
	.align		4
        /*004c*/ 	.byte	0x04, 0x1c
        /*004e*/ 	.short	(.L_250 - .L_249)


	//   ....[0]....
.L_249:
        /*0050*/ 	.word	0x000002e0


	//   ....[1]....
        /*0054*/ 	.word	0x00000310


	//----- nvinfo : EIATTR_CRS_STACK_SIZE
	.align		4
.L_250:
        /*0058*/ 	.byte	0x04, 0x1e
        /*005a*/ 	.short	(.L_252 - .L_251)
.L_251:
        /*005c*/ 	.word	0x00000000


	//----- nvinfo : EIATTR_CBANK_PARAM_SIZE
	.align		4
.L_252:
        /*0060*/ 	.byte	0x03, 0x19
        /*0062*/ 	.short	0x0018


	//----- nvinfo : EIATTR_PARAM_CBANK
	.align		4
        /*0064*/ 	.byte	0x04, 0x0a
        /*0066*/ 	.short	(.L_254 - .L_253)
	.align		4
.L_253:
        /*0068*/ 	.word	index@(.nv.constant0._Z14reduce_parentsPmS_m)
        /*006c*/ 	.short	0x0380
        /*006e*/ 	.short	0x0018


	//----- nvinfo : EIATTR_SW_WAR
	.align		4
.L_254:
        /*0070*/ 	.byte	0x04, 0x36
        /*0072*/ 	.short	(.L_256 - .L_255)
.L_255:
        /*0074*/ 	.word	0x00000008
.L_256:


//--------------------- .nv.info._Z11check_starsmPbPi --------------------------
	.section	.nv.info._Z11check_starsmPbPi,"",@"SHT_CUDA_INFO"
	.sectionflags	@""
	.align	4


	//----- nvinfo : EIATTR_CUDA_API_VERSION
	.align		4
        /*0000*/ 	.byte	0x04, 0x37
        /*0002*/ 	.short	(.L_258 - .L_257)
.L_257:
        /*0004*/ 	.word	0x00000082


	//----- nvinfo : EIATTR_KPARAM_INFO
	.align		4
.L_258:
        /*0008*/ 	.byte	0x04, 0x17
        /*000a*/ 	.short	(.L_260 - .L_259)
.L_259:
        /*000c*/ 	.word	0x00000000
        /*0010*/ 	.short	0x0002
        /*0012*/ 	.short	0x0010
        /*0014*/ 	.byte	0x00, 0xf5, 0x21, 0x00


	//----- nvinfo : EIATTR_KPARAM_INFO
	.align		4
.L_260:
        /*0018*/ 	.byte	0x04, 0x17
        /*001a*/ 	.short	(.L_262 - .L_261)
.L_261:
        /*001c*/ 	.word	0x00000000
        /*0020*/ 	.short	0x0001
        /*0022*/ 	.short	0x0008
        /*0024*/ 	.byte	0x00, 0xf5, 0x21, 0x00


	//----- nvinfo : EIATTR_KPARAM_INFO
	.align		4
.L_262:
        /*0028*/ 	.byte	0x04, 0x17
        /*002a*/ 	.short	(.L_264 - .L_263)
.L_263:
        /*002c*/ 	.word	0x00000000
        /*0030*/ 	.short	0x0000
        /*0032*/ 	.short	0x0000
        /*0034*/ 	.byte	0x00, 0xf0, 0x21, 0x00


	//----- nvinfo : EIATTR_SPARSE_MMA_MASK
	.align		4
.L_264:
        /*0038*/ 	.byte	0x03, 0x50
        /*003a*/ 	.short	0x0000


	//----- nvinfo : EIATTR_MAXREG_COUNT
	.align		4
        /*003c*/ 	.byte	0x03, 0x1b
        /*003e*/ 	.short	0x00ff


	//----- nvinfo : EIATTR_MERCURY_ISA_VERSION
	.align		4
        /*0040*/ 	.byte	0x03, 0x5f
        /*0042*/ 	.short	0x0101


	//----- nvinfo : EIATTR_VRC_CTA_INIT_COUNT
	.align		4
        /*0044*/ 	.byte	0x02, 0x4a
	.zero		1
	.zero		1


	//----- nvinfo : EIATTR_EXIT_INSTR_OFFSETS
	.align		4
        /*0048*/ 	.byte	0x04, 0x1c
        /*004a*/ 	.short	(.L_266 - .L_265)


	//   ....[0]....
.L_265:
        /*004c*/ 	.word	0x00000080


	//   ....[1]....
        /*0050*/ 	.word	0x000000f0


	//   ....[2]....
        /*0054*/ 	.word	0x00000120


	//----- nvinfo : EIATTR_CBANK_PARAM_SIZE
	.align		4
.L_266:
        /*0058*/ 	.byte	0x03, 0x19
        /*005a*/ 	.short	0x0018


	//----- nvinfo : EIATTR_PARAM_CBANK
	.align		4
        /*005c*/ 	.byte	0x04, 0x0a
        /*005e*/ 	.short	(.L_268 - .L_267)
	.align		4
.L_267:
        /*0060*/ 	.word	index@(.nv.constant0._Z11check_starsmPbPi)
        /*0064*/ 	.short	0x0380
        /*0066*/ 	.short	0x0018


	//----- nvinfo : EIATTR_SW_WAR
	.align		4
.L_268:
        /*0068*/ 	.byte	0x04, 0x36
        /*006a*/ 	.short	(.L_270 - .L_269)
.L_269:
        /*006c*/ 	.word	0x00000008
.L_270:


//--------------------- .nv.info._Z6reducePmm     --------------------------
	.section	.nv.info._Z6reducePmm,"",@"SHT_CUDA_INFO"
	.sectionflags	@""
	.align	4


	//----- nvinfo : EIATTR_CUDA_API_VERSION
	.align		4
        /*0000*/ 	.byte	0x04, 0x37
        /*0002*/ 	.short	(.L_272 - .L_271)
.L_271:
        /*0004*/ 	.word	0x00000082


	//----- nvinfo : EIATTR_KPARAM_INFO
	.align		4
.L_272:
        /*0008*/ 	.byte	0x04, 0x17
        /*000a*/ 	.short	(.L_274 - .L_273)
.L_273:
        /*000c*/ 	.word	0x00000000
        /*0010*/ 	.short	0x0001
        /*0012*/ 	.short	0x0008
        /*0014*/ 	.byte	0x00, 0xf0, 0x21, 0x00


	//----- nvinfo : EIATTR_KPARAM_INFO
	.align		4
.L_274:
        /*0018*/ 	.byte	0x04, 0x17
        /*001a*/ 	.short	(.L_276 - .L_275)
.L_275:
        /*001c*/ 	.word	0x00000000
        /*0020*/ 	.short	0x0000
        /*0022*/ 	.short	0x0000
        /*0024*/ 	.byte	0x00, 0xf5, 0x21, 0x00


	//----- nvinfo : EIATTR_SPARSE_MMA_MASK
	.align		4
.L_276:
        /*0028*/ 	.byte	0x03, 0x50
        /*002a*/ 	.short	0x0000


	//----- nvinfo : EIATTR_MAXREG_COUNT
	.align		4
        /*002c*/ 	.byte	0x03, 0x1b
        /*002e*/ 	.short	0x00ff


	//----- nvinfo : EIATTR_NUM_BARRIERS
	.align		4
        /*0030*/ 	.byte	0x02, 0x4c
        /*0032*/ 	.byte	0x01
	.zero		1


	//----- nvinfo : EIATTR_MERCURY_ISA_VERSION
	.align		4
        /*0034*/ 	.byte	0x03, 0x5f
        /*0036*/ 	.short	0x0101


	//----- nvinfo : EIATTR_VRC_CTA_INIT_COUNT
	.align		4
        /*0038*/ 	.byte	0x02, 0x4a
	.zero		1
	.zero		1


	//----- nvinfo : EIATTR_EXIT_INSTR_OFFSETS
	.align		4
        /*003c*/ 	.byte	0x04, 0x1c
        /*003e*/ 	.short	(.L_278 - .L_277)


	//   ....[0]....
.L_277:
        /*0040*/ 	.word	0x00000030


	//----- nvinfo : EIATTR_CRS_STACK_SIZE
	.align		4
.L_278:
        /*0044*/ 	.byte	0x04, 0x1e
        /*0046*/ 	.short	(.L_280 - .L_279)
.L_279:
        /*0048*/ 	.word	0x00000000


	//----- nvinfo : EIATTR_CBANK_PARAM_SIZE
	.align		4
.L_280:
        /*004c*/ 	.byte	0x03, 0x19
        /*004e*/ 	.short	0x0010


	//----- nvinfo : EIATTR_PARAM_CBANK
	.align		4
        /*0050*/ 	.byte	0x04, 0x0a
        /*0052*/ 	.short	(.L_282 - .L_281)
	.align		4
.L_281:
        /*0054*/ 	.word	index@(.nv.constant0._Z6reducePmm)
        /*0058*/ 	.short	0x0380
        /*005a*/ 	.short	0x0010


	//----- nvinfo : EIATTR_SW_WAR
	.align		4
.L_282:
        /*005c*/ 	.byte	0x04, 0x36
        /*005e*/ 	.short	(.L_284 - .L_283)
.L_283:
        /*0060*/ 	.word	0x00000008
.L_284:


//--------------------- .nv.info._Z12clear_kerneliPc --------------------------
	.section	.nv.info._Z12clear_kerneliPc,"",@"SHT_CUDA_INFO"
	.sectionflags	@""
	.align	4


	//----- nvinfo : EIATTR_CUDA_API_VERSION
	.align		4
        /*0000*/ 	.byte	0x04, 0x37
        /*0002*/ 	.short	(.L_286 - .L_285)
.L_285:
        /*0004*/ 	.word	0x00000082


	//----- nvinfo : EIATTR_KPARAM_INFO
	.align		4
.L_286:
        /*0008*/ 	.byte	0x04, 0x17
        /*000a*/ 	.short	(.L_288 - .L_287)
.L_287:
        /*000c*/ 	.word	0x00000000
        /*0010*/ 	.short	0x0001
        /*0012*/ 	.short	0x0008
        /*0014*/ 	.byte	0x00, 0xf5, 0x21, 0x00


	//----- nvinfo : EIATTR_KPARAM_INFO
	.align		4
.L_288:
        /*0018*/ 	.byte	0x04, 0x17
        /*001a*/ 	.short	(.L_290 - .L_289)
.L_289:
        /*001c*/ 	.word	0x00000000
        /*0020*/ 	.short	0x0000
        /*0022*/ 	.short	0x0000
        /*0024*/ 	.byte	0x00, 0xf0, 0x11, 0x00


	//----- nvinfo : EIATTR_SPARSE_MMA_MASK
	.align		4
.L_290:
        /*0028*/ 	.byte	0x03, 0x50
        /*002a*/ 	.short	0x0000


	//----- nvinfo : EIATTR_MAXREG_COUNT
	.align		4
        /*002c*/ 	.byte	0x03, 0x1b
        /*002e*/ 	.short	0x00ff


	//----- nvinfo : EIATTR_MERCURY_ISA_VERSION
	.align		4
        /*0030*/ 	.byte	0x03, 0x5f
        /*0032*/ 	.short	0x0101


	//----- nvinfo : EIATTR_VRC_CTA_INIT_COUNT
	.align		4
        /*0034*/ 	.byte	0x02, 0x4a
	.zero		1
	.zero		1


	//----- nvinfo : EIATTR_EXIT_INSTR_OFFSETS
	.align		4
        /*0038*/ 	.byte	0x04, 0x1c
        /*003a*/ 	.short	(.L_292 - .L_291)


	//   ....[0]....
.L_291:
        /*003c*/ 	.word	0x00000070


	//   ....[1]....
        /*0040*/ 	.word	0x000000f0


	//----- nvinfo : EIATTR_CBANK_PARAM_SIZE
	.align		4
.L_292:
        /*0044*/ 	.byte	0x03, 0x19
        /*0046*/ 	.short	0x0010


	//----- nvinfo : EIATTR_PARAM_CBANK
	.align		4
        /*0048*/ 	.byte	0x04, 0x0a
        /*004a*/ 	.short	(.L_294 - .L_293)
	.align		4
.L_293:
        /*004c*/ 	.word	index@(.nv.constant0._Z12clear_kerneliPc)
        /*0050*/ 	.short	0x0380
        /*0052*/ 	.short	0x0010


	//----- nvinfo : EIATTR_SW_WAR
	.align		4
.L_294:
        /*0054*/ 	.byte	0x04, 0x36
        /*0056*/ 	.short	(.L_296 - .L_295)
.L_295:
        /*0058*/ 	.word	0x00000008
.L_296:


//--------------------- .nv.info._Z10vec_kerneliPi --------------------------
	.section	.nv.info._Z10vec_kerneliPi,"",@"SHT_CUDA_INFO"
	.sectionflags	@""
	.align	4


	//----- nvinfo : EIATTR_CUDA_API_VERSION
	.align		4
        /*0000*/ 	.byte	0x04, 0x37
        /*0002*/ 	.short	(.L_298 - .L_297)
.L_297:
        /*0004*/ 	.word	0x00000082


	//----- nvinfo : EIATTR_KPARAM_INFO
	.align		4
.L_298:
        /*0008*/ 	.byte	0x04, 0x17
        /*000a*/ 	.short	(.L_300 - .L_299)
.L_299:
        /*000c*/ 	.word	0x00000000
        /*0010*/ 	.short	0x0001
        /*0012*/ 	.short	0x0008
        /*0014*/ 	.byte	0x00, 0xf5, 0x21, 0x00


	//----- nvinfo : EIATTR_KPARAM_INFO
	.align		4
.L_300:
        /*0018*/ 	.byte	0x04, 0x17
        /*001a*/ 	.short	(.L_302 - .L_301)
.L_301:
        /*001c*/ 	.word	0x00000000
        /*0020*/ 	.short	0x0000
        /*0022*/ 	.short	0x0000
        /*0024*/ 	.byte	0x00, 0xf0, 0x11, 0x00


	//----- nvinfo : EIATTR_SPARSE_MMA_MASK
	.align		4
.L_302:
        /*0028*/ 	.byte	0x03, 0x50
        /*002a*/ 	.short	0x0000


	//----- nvinfo : EIATTR_MAXREG_COUNT
	.align		4
        /*002c*/ 	.byte	0x03, 0x1b
        /*002e*/ 	.short	0x00ff


	//----- nvinfo : EIATTR_MERCURY_ISA_VERSION
	.align		4
        /*0030*/ 	.byte	0x03, 0x5f
        /*0032*/ 	.short	0x0101


	//----- nvinfo : EIATTR_VRC_CTA_INIT_COUNT
	.align		4
        /*0034*/ 	.byte	0x02, 0x4a
	.zero		1
	.zero		1


	//----- nvinfo : EIATTR_EXIT_INSTR_OFFSETS
	.align		4
        /*0038*/ 	.byte	0x04, 0x1c
        /*003a*/ 	.short	(.L_304 - .L_303)


	//   ....[0]....
.L_303:
        /*003c*/ 	.word	0x00000070


	//   ....[1]....
        /*0040*/ 	.word	0x000000d0


	//----- nvinfo : EIATTR_CBANK_PARAM_SIZE
	.align		4
.L_304:
        /*0044*/ 	.byte	0x03, 0x19
        /*0046*/ 	.short	0x0010


	//----- nvinfo : EIATTR_PARAM_CBANK
	.align		4
        /*0048*/ 	.byte	0x04, 0x0a
        /*004a*/ 	.short	(.L_306 - .L_305)
	.align		4
.L_305:
        /*004c*/ 	.word	index@(.nv.constant0._Z10vec_kerneliPi)
        /*0050*/ 	.short	0x0380
        /*0052*/ 	.short	0x0010


	//----- nvinfo : EIATTR_SW_WAR
	.align		4
.L_306:
        /*0054*/ 	.byte	0x04, 0x36
        /*0056*/ 	.short	(.L_308 - .L_307)
.L_307:
        /*0058*/ 	.word	0x00000008
.L_308:


//--------------------- .nv.info._Z15multiply_kerneliPiS_S_S_S_ --------------------------
	.section	.nv.info._Z15multiply_kerneliPiS_S_S_S_,"",@"SHT_CUDA_INFO"
	.sectionflags	@""
	.align	4


	//----- nvinfo : EIATTR_CUDA_API_VERSION
	.align		4
        /*0000*/ 	.byte	0x04, 0x37
        /*0002*/ 	.short	(.L_310 - .L_309)
.L_309:
        /*0004*/ 	.word	0x00000082


	//----- nvinfo : EIATTR_KPARAM_INFO
	.align		4
.L_310:
        /*0008*/ 	.byte	0x04, 0x17
        /*000a*/ 	.short	(.L_312 - .L_311)
.L_311:
        /*000c*/ 	.word	0x00000000
        /*0010*/ 	.short	0x0005
        /*0012*/ 	.short	0x0028
        /*0014*/ 	.byte	0x00, 0xf5, 0x21, 0x00


	//----- nvinfo : EIATTR_KPARAM_INFO
	.align		4
.L_312:
        /*0018*/ 	.byte	0x04, 0x17
        /*001a*/ 	.short	(.L_314 - .L_313)
.L_313:
        /*001c*/ 	.word	0x00000000
        /*0020*/ 	.short	0x0004
        /*0022*/ 	.short	0x0020
        /*0024*/ 	.byte	0x00, 0xf5, 0x21, 0x00


	//----- nvinfo : EIATTR_KPARAM_INFO
	.align		4
.L_314:
        /*0028*/ 	.byte	0x04, 0x17
        /*002a*/ 	.short	(.L_316 - .L_315)
.L_315:
        /*002c*/ 	.word	0x00000000
        /*0030*/ 	.short	0x0003
        /*0032*/ 	.short	0x0018
        /*0034*/ 	.byte	0x00, 0xf5, 0x21, 0x00


	//----- nvinfo : EIATTR_KPARAM_INFO
	.align		4
.L_316:
        /*0038*/ 	.byte	0x04, 0x17
        /*003a*/ 	.short	(.L_318 - .L_317)
.L_317:
        /*003c*/ 	.word	0x00000000
        /*0040*/ 	.short	0x0002
        /*0042*/ 	.short	0x0010
        /*0044*/ 	.byte	0x00, 0xf5, 0x21, 0x00


	//----- nvinfo : EIATTR_KPARAM_INFO
	.align		4
.L_318:
        /*0048*/ 	.byte	0x04, 0x17
        /*004a*/ 	.short	(.L_320 - .L_319)
.L_319:
        /*004c*/ 	.word	0x00000000
        /*0050*/ 	.short	0x0001
        /*0052*/ 	.short	0x0008
        /*0054*/ 	.byte	0x00, 0xf5, 0x21, 0x00


	//----- nvinfo : EIATTR_KPARAM_INFO
	.align		4
.L_320:
        /*0058*/ 	.byte	0x04, 0x17
        /*005a*/ 	.short	(.L_322 - .L_321)
.L_321:
        /*005c*/ 	.word	0x00000000
        /*0060*/ 	.short	0x0000
        /*0062*/ 	.short	0x0000
        /*0064*/ 	.byte	0x00, 0xf0, 0x11, 0x00


	//----- nvinfo : EIATTR_SPARSE_MMA_MASK
	.align		4
.L_322:
        /*0068*/ 	.byte	0x03, 0x50
        /*006a*/ 	.short	0x0000


	//----- nvinfo : EIATTR_MAXREG_COUNT
	.align		4
        /*006c*/ 	.byte	0x03, 0x1b
        /*006e*/ 	.short	0x00ff


	//----- nvinfo : EIATTR_MERCURY_ISA_VERSION
	.align		4
        /*0070*/ 	.byte	0x03, 0x5f
        /*0072*/ 	.short	0x0101


	//----- nvinfo : EIATTR_VRC_CTA_INIT_COUNT
	.align		4
        /*0074*/ 	.byte	0x02, 0x4a
	.zero		1
	.zero		1


	//----- nvinfo : EIATTR_EXIT_INSTR_OFFSETS
	.align		4
        /*0078*/ 	.byte	0x04, 0x1c
        /*007a*/ 	.short	(.L_324 - .L_323)


	//   ....[0]....
.L_323:
        /*007c*/ 	.word	0x00000070


	//   ....[1]....
        /*0080*/ 	.word	0x000001f0


	//----- nvinfo : EIATTR_CRS_STACK_SIZE
	.align		4
.L_324:
        /*0084*/ 	.byte	0x04, 0x1e
        /*0086*/ 	.short	(.L_326 - .L_325)
.L_325:
        /*0088*/ 	.word	0x00000000


	//----- nvinfo : EIATTR_CBANK_PARAM_SIZE
	.align		4
.L_326:
        /*008c*/ 	.byte	0x03, 0x19
        /*008e*/ 	.short	0x0030


	//----- nvinfo : EIATTR_PARAM_CBANK
	.align		4
        /*0090*/ 	.byte	0x04, 0x0a
        /*0092*/ 	.short	(.L_328 - .L_327)
	.align		4
.L_327:
        /*0094*/ 	.word	index@(.nv.constant0._Z15multiply_kerneliPiS_S_S_S_)
        /*0098*/ 	.short	0x0380
        /*009a*/ 	.short	0x0030


	//----- nvinfo : EIATTR_SW_WAR
	.align		4
.L_328:
        /*009c*/ 	.byte	0x04, 0x36
        /*009e*/ 	.short	(.L_330 - .L_329)
.L_329:
        /*00a0*/ 	.word	0x00000008
.L_330:


//--------------------- .nv.info._Z17multiply_semiringmPcPmS0_S_S0_S_S0_ --------------------------
	.section	.nv.info._Z17multiply_semiringmPcPmS0_S_S0_S_S0_,"",@"SHT_CUDA_INFO"
	.sectionflags	@""
	.align	4


	//----- nvinfo : EIATTR_CUDA_API_VERSION
	.align		4
        /*0000*/ 	.byte	0x04, 0x37
        /*0002*/ 	.short	(.L_332 - .L_331)
.L_331:
        /*0004*/ 	.word	0x00000082


	//----- nvinfo : EIATTR_KPARAM_INFO
	.align		4
.L_332:
        /*0008*/ 	.byte	0x04, 0x17
        /*000a*/ 	.short	(.L_334 - .L_333)
.L_333:
        /*000c*/ 	.word	0x00000000
        /*0010*/ 	.short	0x0007
        /*0012*/ 	.short	0x0038
        /*0014*/ 	.byte	0x00, 0xf5, 0x21, 0x00


	//----- nvinfo : EIATTR_KPARAM_INFO
	.align		4
.L_334:
        /*0018*/ 	.byte	0x04, 0x17
        /*001a*/ 	.short	(.L_336 - .L_335)
.L_335:
        /*001c*/ 	.word	0x00000000
        /*0020*/ 	.short	0x0006
        /*0022*/ 	.short	0x0030
        /*0024*/ 	.byte	0x00, 0xf5, 0x21, 0x00


	//----- nvinfo : EIATTR_KPARAM_INFO
	.align		4
.L_336:
        /*0028*/ 	.byte	0x04, 0x17
        /*002a*/ 	.short	(.L_338 - .L_337)
.L_337:
        /*002c*/ 	.word	0x00000000
        /*0030*/ 	.short	0x0005
        /*0032*/ 	.short	0x0028
        /*0034*/ 	.byte	0x00, 0xf5, 0x21, 0x00


	//----- nvinfo : EIATTR_KPARAM_INFO
	.align		4
.L_338:
        /*0038*/ 	.byte	0x04, 0x17
        /*003a*/ 	.short	(.L_340 - .L_339)
.L_339:
        /*003c*/ 	.word	0x00000000
        /*0040*/ 	.short	0x0004
        /*0042*/ 	.short	0x0020
        /*0044*/ 	.byte	0x00, 0xf5, 0x21, 0x00


	//----- nvinfo : EIATTR_KPARAM_INFO
	.align		4
.L_340:
        /*0048*/ 	.byte	0x04, 0x17
        /*004a*/ 	.short	(.L_342 - .L_341)
.L_341:
        /*004c*/ 	.word	0x00000000
        /*0050*/ 	.short	0x0003
        /*0052*/ 	.short	0x0018
        /*0054*/ 	.byte	0x00, 0xf5, 0x21, 0x00


	//----- nvinfo : EIATTR_KPARAM_INFO
	.align		4
.L_342:
        /*0058*/ 	.byte	0x04, 0x17
        /*005a*/ 	.short	(.L_344 - .L_343)
.L_343:
        /*005c*/ 	.word	0x00000000
        /*0060*/ 	.short	0x0002
        /*0062*/ 	.short	0x0010
        /*0064*/ 	.byte	0x00, 0xf5, 0x21, 0x00


	//----- nvinfo : EIATTR_KPARAM_INFO
	.align		4
.L_344:
        /*0068*/ 	.byte	0x04, 0x17
        /*006a*/ 	.short	(.L_346 - .L_345)
.L_345:
        /*006c*/ 	.word	0x00000000
        /*0070*/ 	.short	0x0001
        /*0072*/ 	.short	0x0008
        /*0074*/ 	.byte	0x00, 0xf5, 0x21, 0x00


	//----- nvinfo : EIATTR_KPARAM_INFO
	.align		4
.L_346:
        /*0078*/ 	.byte	0x04, 0x17
        /*007a*/ 	.short	(.L_348 - .L_347)
.L_347:
        /*007c*/ 	.word	0x00000000
        /*0080*/ 	.short	0x0000
        /*0082*/ 	.short	0x0000
        /*0084*/ 	.byte	0x00, 0xf0, 0x21, 0x00


	//----- nvinfo : EIATTR_SPARSE_MMA_MASK
	.align		4
.L_348:
        /*0088*/ 	.byte	0x03, 0x50
        /*008a*/ 	.short	0x0000


	//----- nvinfo : EIATTR_MAXREG_COUNT
	.align		4
        /*008c*/ 	.byte	0x03, 0x1b
        /*008e*/ 	.short	0x00ff


	//----- nvinfo : EIATTR_EXTERNS
	.align		4
        /*0090*/ 	.byte	0x04, 0x0f
        /*0092*/ 	.short	(.L_350 - .L_349)


	//   ....[0]....
	.align		4
.L_349:
        /*0094*/ 	.word	index@(vprintf)


	//----- nvinfo : EIATTR_MERCURY_ISA_VERSION
	.align		4
.L_350:
        /*0098*/ 	.byte	0x03, 0x5f
        /*009a*/ 	.short	0x0101


	//----- nvinfo : EIATTR_VRC_CTA_INIT_COUNT
	.align		4
        /*009c*/ 	.byte	0x02, 0x4a
	.zero		1
	.zero		1


	//----- nvinfo : EIATTR_SYSCALL_OFFSETS
	.align		4
        /*00a0*/ 	.byte	0x04, 0x46
        /*00a2*/ 	.short	(.L_352 - .L_351)


	//   ....[0]....
.L_351:
        /*00a4*/ 	.word	0x000002e0


	//   ....[1]....
        /*00a8*/ 	.word	0x000003a0


	//   ....[2]....
        /*00ac*/ 	.word	0x00000430


	//   ....[3]....
        /*00b0*/ 	.word	0x000004d0


	//   ....[4]....
        /*00b4*/ 	.word	0x00000580


	//----- nvinfo : EIATTR_EXIT_INSTR_OFFSETS
	.align		4
.L_352:
        /*00b8*/ 	.byte	0x04, 0x1c
        /*00ba*/ 	.short	(.L_354 - .L_353)


	//   ....[0]....
.L_353:
        /*00bc*/ 	.word	0x000000d0


	//   ....[1]....
        /*00c0*/ 	.word	0x000010f0


	//----- nvinfo : EIATTR_CRS_STACK_SIZE
	.align		4
.L_354:
        /*00c4*/ 	.byte	0x04, 0x1e
        /*00c6*/ 	.short	(.L_356 - .L_355)
.L_355:
        /*00c8*/ 	.word	0x00000000


	//----- nvinfo : EIATTR_CBANK_PARAM_SIZE
	.align		4
.L_356:
        /*00cc*/ 	.byte	0x03, 0x19
        /*00ce*/ 	.short	0x0040


	//----- nvinfo : EIATTR_PARAM_CBANK
	.align		4
        /*00d0*/ 	.byte	0x04, 0x0a
        /*00d2*/ 	.short	(.L_358 - .L_357)
	.align		4
.L_357:
        /*00d4*/ 	.word	index@(.nv.constant0._Z17multiply_semiringmPcPmS0_S_S0_S_S0_)
        /*00d8*/ 	.short	0x0380
        /*00da*/ 	.short	0x0040


	//----- nvinfo : EIATTR_SW_WAR
	.align		4
.L_358:
        /*00dc*/ 	.byte	0x04, 0x36
        /*00de*/ 	.short	(.L_360 - .L_359)
.L_359:
        /*00e0*/ 	.word	0x00000008
.L_360:


//--------------------- .nv.info._Z11fill_matrixiPiS_S_ --------------------------
	.section	.nv.info._Z11fill_matrixiPiS_S_,"",@"SHT_CUDA_INFO"
	.sectionflags	@""
	.align	4


	//----- nvinfo : EIATTR_CUDA_API_VERSION
	.align		4
        /*0000*/ 	.byte	0x04, 0x37
        /*0002*/ 	.short	(.L_362 - .L_361)
.L_361:
        /*0004*/ 	.word	0x00000082


	//----- nvinfo : EIATTR_KPARAM_INFO
	.align		4
.L_362:
        /*0008*/ 	.byte	0x04, 0x17
        /*000a*/ 	.short	(.L_364 - .L_363)
.L_363:
        /*000c*/ 	.word	0x00000000
        /*0010*/ 	.short	0x0003
        /*0012*/ 	.short	0x0018
        /*0014*/ 	.byte	0x00, 0xf5, 0x21, 0x00


	//----- nvinfo : EIATTR_KPARAM_INFO
	.align		4
.L_364:
        /*0018*/ 	.byte	0x04, 0x17
        /*001a*/ 	.short	(.L_366 - .L_365)
.L_365:
        /*001c*/ 	.word	0x00000000
        /*0020*/ 	.short	0x0002
        /*0022*/ 	.short	0x0010
        /*0024*/ 	.byte	0x00, 0xf5, 0x21, 0x00


	//----- nvinfo : EIATTR_KPARAM_INFO
	.align		4
.L_366:
        /*0028*/ 	.byte	0x04, 0x17
        /*002a*/ 	.short	(.L_368 - .L_367)
.L_367:
        /*002c*/ 	.word	0x00000000
        /*0030*/ 	.short	0x0001
        /*0032*/ 	.short	0x0008
        /*0034*/ 	.byte	0x00, 0xf5, 0x21, 0x00


	//----- nvinfo : EIATTR_KPARAM_INFO
	.align		4
.L_368:
        /*0038*/ 	.byte	0x04, 0x17
        /*003a*/ 	.short	(.L_370 - .L_369)
.L_369:
        /*003c*/ 	.word	0x00000000
        /*0040*/ 	.short	0x0000
        /*0042*/ 	.short	0x0000
        /*0044*/ 	.byte	0x00, 0xf0, 0x11, 0x00


	//----- nvinfo : EIATTR_SPARSE_MMA_MASK
	.align		4
.L_370:
        /*0048*/ 	.byte	0x03, 0x50
        /*004a*/ 	.short	0x0000


	//----- nvinfo : EIATTR_MAXREG_COUNT
	.align		4
        /*004c*/ 	.byte	0x03, 0x1b
        /*004e*/ 	.short	0x00ff


	//----- nvinfo : EIATTR_MERCURY_ISA_VERSION
	.align		4
        /*0050*/ 	.byte	0x03, 0x5f
        /*0052*/ 	.short	0x0101


	//----- nvinfo : EIATTR_VRC_CTA_INIT_COUNT
	.align		4
        /*0054*/ 	.byte	0x02, 0x4a
	.zero		1
	.zero		1


	//----- nvinfo : EIATTR_EXIT_INSTR_OFFSETS
	.align		4
        /*0058*/ 	.byte	0x04, 0x1c
        /*005a*/ 	.short	(.L_372 - .L_371)


	//   ....[0]....
.L_371:
        /*005c*/ 	.word	0x00000070


	//   ....[1]....
        /*0060*/ 	.word	0x00000290


	//----- nvinfo : EIATTR_CBANK_PARAM_SIZE
	.align		4
.L_372:
        /*0064*/ 	.byte	0x03, 0x19
        /*0066*/ 	.short	0x0020


	//----- nvinfo : EIATTR_PARAM_CBANK
	.align		4
        /*0068*/ 	.byte	0x04, 0x0a
        /*006a*/ 	.short	(.L_374 - .L_373)
	.align		4
.L_373:
        /*006c*/ 	.word	index@(.nv.constant0._Z11fill_matrixiPiS_S_)
        /*0070*/ 	.short	0x0380
        /*0072*/ 	.short	0x0020


	//----- nvinfo : EIATTR_SW_WAR
	.align		4
.L_374:
        /*0074*/ 	.byte	0x04, 0x36
        /*0076*/ 	.short	(.L_376 - .L_375)
.L_375:
        /*0078*/ 	.word	0x00000008
.L_376:


//--------------------- .nv.info._Z12update_leadsmPcPmmS_S0_S0_ --------------------------
	.section	.nv.info._Z12update_leadsmPcPmmS_S0_S0_,"",@"SHT_CUDA_INFO"
	.sectionflags	@""
	.align	4


	//----- nvinfo : EIATTR_CUDA_API_VERSION
	.align		4
        /*0000*/ 	.byte	0x04, 0x37
        /*0002*/ 	.short	(.L_378 - .L_377)
.L_377:
        /*0004*/ 	.word	0x00000082


	//----- nvinfo : EIATTR_KPARAM_INFO
	.align		4
.L_378:
        /*0008*/ 	.byte	0x04, 0x17
        /*000a*/ 	.short	(.L_380 - .L_379)
.L_379:
        /*000c*/ 	.word	0x00000000
        /*0010*/ 	.short	0x0006
        /*0012*/ 	.short	0x0030
        /*0014*/ 	.byte	0x00, 0xf5, 0x21, 0x00


	//----- nvinfo : EIATTR_KPARAM_INFO
	.align		4
.L_380:
        /*0018*/ 	.byte	0x04, 0x17
        /*001a*/ 	.short	(.L_382 - .L_381)
.L_381:
        /*001c*/ 	.word	0x00000000
        /*0020*/ 	.short	0x0005
        /*0022*/ 	.short	0x0028
        /*0024*/ 	.byte	0x00, 0xf5, 0x21, 0x00


	//----- nvinfo : EIATTR_KPARAM_INFO
	.align		4
.L_382:
        /*0028*/ 	.byte	0x04, 0x17
        /*002a*/ 	.short	(.L_384 - .L_383)
.L_383:
        /*002c*/ 	.word	0x00000000
        /*0030*/ 	.short	0x0004
        /*0032*/ 	.short	0x0020
        /*0034*/ 	.byte	0x00, 0xf5, 0x21, 0x00


	//----- nvinfo : EIATTR_KPARAM_INFO
	.align		4
.L_384:
        /*0038*/ 	.byte	0x04, 0x17
        /*003a*/ 	.short	(.L_386 - .L_385)
.L_385:
        /*003c*/ 	.word	0x00000000
        /*0040*/ 	.short	0x0003
        /*0042*/ 	.short	0x0018
        /*0044*/ 	.byte	0x00, 0xf0, 0x21, 0x00


	//----- nvinfo : EIATTR_KPARAM_INFO
	.align		4
.L_386:
        /*0048*/ 	.byte	0x04, 0x17
        /*004a*/ 	.short	(.L_388 - .L_387)
.L_387:
        /*004c*/ 	.word	0x00000000
        /*0050*/ 	.short	0x0002
        /*0052*/ 	.short	0x0010
        /*0054*/ 	.byte	0x00, 0xf5, 0x21, 0x00


	//----- nvinfo : EIATTR_KPARAM_INFO
	.align		4
.L_388:
        /*0058*/ 	.byte	0x04, 0x17
        /*005a*/ 	.short	(.L_390 - .L_389)
.L_389:
        /*005c*/ 	.word	0x00000000
        /*0060*/ 	.short	0x0001
        /*0062*/ 	.short	0x0008
        /*0064*/ 	.byte	0x00, 0xf5, 0x21, 0x00


	//----- nvinfo : EIATTR_KPARAM_INFO
	.align		4
.L_390:
        /*0068*/ 	.byte	0x04, 0x17
        /*006a*/ 	.short	(.L_392 - .L_391)
.L_391:
        /*006c*/ 	.word	0x00000000
        /*0070*/ 	.short	0x0000
        /*0072*/ 	.short	0x0000
        /*0074*/ 	.byte	0x00, 0xf0, 0x21, 0x00


	//----- nvinfo : EIATTR_SPARSE_MMA_MASK
	.align		4
.L_392:
        /*0078*/ 	.byte	0x03, 0x50
        /*007a*/ 	.short	0x0000


	//----- nvinfo : EIATTR_MAXREG_COUNT
	.align		4
        /*007c*/ 	.byte	0x03, 0x1b
        /*007e*/ 	.short	0x00ff


	//----- nvinfo : EIATTR_EXTERNS
	.align		4
        /*0080*/ 	.byte	0x04, 0x0f
        /*0082*/ 	.short	(.L_394 - .L_393)


	//   ....[0]....
	.align		4
.L_393:
        /*0084*/ 	.word	index@(__assertfail)


	//----- nvinfo : EIATTR_MERCURY_ISA_VERSION
	.align		4
.L_394:
        /*0088*/ 	.byte	0x03, 0x5f
        /*008a*/ 	.short	0x0101


	//----- nvinfo : EIATTR_VRC_CTA_INIT_COUNT
	.align		4
        /*008c*/ 	.byte	0x02, 0x4a
	.zero		1
	.zero		1


	//----- nvinfo : EIATTR_SYSCALL_OFFSETS
	.align		4
        /*0090*/ 	.byte	0x04, 0x46
        /*0092*/ 	.short	(.L_396 - .L_395)


	//   ....[0]....
.L_395:
        /*0094*/ 	.word	0x00000290


	//----- nvinfo : EIATTR_EXIT_INSTR_OFFSETS
	.align		4
.L_396:
        /*0098*/ 	.byte	0x04, 0x1c
        /*009a*/ 	.short	(.L_398 - .L_397)


	//   ....[0]....
.L_397:
        /*009c*/ 	.word	0x00000080


	//   ....[1]....
        /*00a0*/ 	.word	0x00000410


	//   ....[2]....
        /*00a4*/ 	.word	0x00000550


	//----- nvinfo : EIATTR_CRS_STACK_SIZE
	.align		4
.L_398:
        /*00a8*/ 	.byte	0x04, 0x1e
        /*00aa*/ 	.short	(.L_400 - .L_399)
.L_399:
        /*00ac*/ 	.word	0x00000000


	//----- nvinfo : EIATTR_CBANK_PARAM_SIZE
	.align		4
.L_400:
        /*00b0*/ 	.byte	0x03, 0x19
        /*00b2*/ 	.short	0x0038


	//----- nvinfo : EIATTR_PARAM_CBANK
	.align		4
        /*00b4*/ 	.byte	0x04, 0x0a
        /*00b6*/ 	.short	(.L_402 - .L_401)
	.align		4
.L_401:
        /*00b8*/ 	.word	index@(.nv.constant0._Z12update_leadsmPcPmmS_S0_S0_)
        /*00bc*/ 	.short	0x0380
        /*00be*/ 	.short	0x0038


	//----- nvinfo : EIATTR_SW_WAR
	.align		4
.L_402:
        /*00c0*/ 	.byte	0x04, 0x36
        /*00c2*/ 	.short	(.L_404 - .L_403)
.L_403:
        /*00c4*/ 	.word	0x00000008
.L_404:


//--------------------- .nv.info._Z16copy_kernel_charPcS_m --------------------------
	.section	.nv.info._Z16copy_kernel_charPcS_m,"",@"SHT_CUDA_INFO"
	.sectionflags	@""
	.align	4


	//----- nvinfo : EIATTR_CUDA_API_VERSION
	.align		4
        /*0000*/ 	.byte	0x04, 0x37
        /*0002*/ 	.short	(.L_406 - .L_405)
.L_405:
        /*0004*/ 	.word	0x00000082


	//----- nvinfo : EIATTR_KPARAM_INFO
	.align		4
.L_406:
        /*0008*/ 	.byte	0x04, 0x17
        /*000a*/ 	.short	(.L_408 - .L_407)
.L_407:
        /*000c*/ 	.word	0x00000000
        /*0010*/ 	.short	0x0002
        /*0012*/ 	.short	0x0010
        /*0014*/ 	.byte	0x00, 0xf0, 0x21, 0x00


	//----- nvinfo : EIATTR_KPARAM_INFO
	.align		4
.L_408:
        /*0018*/ 	.byte	0x04, 0x17
        /*001a*/ 	.short	(.L_410 - .L_409)
.L_409:
        /*001c*/ 	.word	0x00000000
        /*0020*/ 	.short	0x0001
        /*0022*/ 	.short	0x0008
        /*0024*/ 	.byte	0x00, 0xf5, 0x21, 0x00


	//----- nvinfo : EIATTR_KPARAM_INFO
	.align		4
.L_410:
        /*0028*/ 	.byte	0x04, 0x17
        /*002a*/ 	.short	(.L_412 - .L_411)
.L_411:
        /*002c*/ 	.word	0x00000000
        /*0030*/ 	.short	0x0000
        /*0032*/ 	.short	0x0000
        /*0034*/ 	.byte	0x00, 0xf5, 0x21, 0x00


	//----- nvinfo : EIATTR_SPARSE_MMA_MASK
	.align		4
.L_412:
        /*0038*/ 	.byte	0x03, 0x50
        /*003a*/ 	.short	0x0000


	//----- nvinfo : EIATTR_MAXREG_COUNT
	.align		4
        /*003c*/ 	.byte	0x03, 0x1b
        /*003e*/ 	.short	0x00ff


	//----- nvinfo : EIATTR_EXTERNS
	.align		4
        /*0040*/ 	.byte	0x04, 0x0f
        /*0042*/ 	.short	(.L_414 - .L_413)


	//   ....[0]....
	.align		4
.L_413:
        /*0044*/ 	.word	index@(vprintf)


	//----- nvinfo : EIATTR_MERCURY_ISA_VERSION
	.align		4
.L_414:
        /*0048*/ 	.byte	0x03, 0x5f
        /*004a*/ 	.short	0x0101


	//----- nvinfo : EIATTR_VRC_CTA_INIT_COUNT
	.align		4
        /*004c*/ 	.byte	0x02, 0x4a
	.zero		1
	.zero		1


	//----- nvinfo : EIATTR_SYSCALL_OFFSETS
	.align		4
        /*0050*/ 	.byte	0x04, 0x46
        /*0052*/ 	.short	(.L_416 - .L_415)


	//   ....[0]....
.L_415:
        /*0054*/ 	.word	0x00000170


	//----- nvinfo : EIATTR_EXIT_INSTR_OFFSETS
	.align		4
.L_416:
        /*0058*/ 	.byte	0x04, 0x1c
        /*005a*/ 	.short	(.L_418 - .L_417)


	//   ....[0]....
.L_417:
        /*005c*/ 	.word	0x000000e0


	//   ....[1]....
        /*0060*/ 	.word	0x000001f0


	//----- nvinfo : EIATTR_CRS_STACK_SIZE
	.align		4
.L_418:
        /*0064*/ 	.byte	0x04, 0x1e
        /*0066*/ 	.short	(.L_420 - .L_419)
.L_419:
        /*0068*/ 	.word	0x00000000


	//----- nvinfo : EIATTR_CBANK_PARAM_SIZE
	.align		4
.L_420:
        /*006c*/ 	.byte	0x03, 0x19
        /*006e*/ 	.short	0x0018


	//----- nvinfo : EIATTR_PARAM_CBANK
	.align		4
        /*0070*/ 	.byte	0x04, 0x0a
        /*0072*/ 	.short	(.L_422 - .L_421)
	.align		4
.L_421:
        /*0074*/ 	.word	index@(.nv.constant0._Z16copy_kernel_charPcS_m)
        /*0078*/ 	.short	0x0380
        /*007a*/ 	.short	0x0018


	//----- nvinfo : EIATTR_SW_WAR
	.align		4
.L_422:
        /*007c*/ 	.byte	0x04, 0x36
        /*007e*/ 	.short	(.L_424 - .L_423)
.L_423:
        /*0080*/ 	.word	0x00000008
.L_424:


//--------------------- .nv.info._Z16uint_copy_kernelPmS_m --------------------------
	.section	.nv.info._Z16uint_copy_kernelPmS_m,"",@"SHT_CUDA_INFO"
	.sectionflags	@""
	.align	4


	//----- nvinfo : EIATTR_CUDA_API_VERSION
	.align		4
        /*0000*/ 	.byte	0x04, 0x37
        /*0002*/ 	.short	(.L_426 - .L_425)
.L_425:
        /*0004*/ 	.word	0x00000082


	//----- nvinfo : EIATTR_KPARAM_INFO
	.align		4
.L_426:
        /*0008*/ 	.byte	0x04, 0x17
        /*000a*/ 	.short	(.L_428 - .L_427)
.L_427:
        /*000c*/ 	.word	0x00000000
        /*0010*/ 	.short	0x0002
        /*0012*/ 	.short	0x0010
        /*0014*/ 	.byte	0x00, 0xf0, 0x21, 0x00


	//----- nvinfo : EIATTR_KPARAM_INFO
	.align		4
.L_428:
        /*0018*/ 	.byte	0x04, 0x17
        /*001a*/ 	.short	(.L_430 - .L_429)
.L_429:
        /*001c*/ 	.word	0x00000000
        /*0020*/ 	.short	0x0001
        /*0022*/ 	.short	0x0008
        /*0024*/ 	.byte	0x00, 0xf5, 0x21, 0x00


	//----- nvinfo : EIATTR_KPARAM_INFO
	.align		4
.L_430:
        /*0028*/ 	.byte	0x04, 0x17
        /*002a*/ 	.short	(.L_432 - .L_431)
.L_431:
        /*002c*/ 	.word	0x00000000
        /*0030*/ 	.short	0x0000
        /*0032*/ 	.short	0x0000
        /*0034*/ 	.byte	0x00, 0xf5, 0x21, 0x00


	//----- nvinfo : EIATTR_SPARSE_MMA_MASK
	.align		4
.L_432:
        /*0038*/ 	.byte	0x03, 0x50
        /*003a*/ 	.short	0x0000


	//----- nvinfo : EIATTR_MAXREG_COUNT
	.align		4
        /*003c*/ 	.byte	0x03, 0x1b
        /*003e*/ 	.short	0x00ff


	//----- nvinfo : EIATTR_MERCURY_ISA_VERSION
	.align		4
        /*0040*/ 	.byte	0x03, 0x5f
        /*0042*/ 	.short	0x0101


	//----- nvinfo : EIATTR_VRC_CTA_INIT_COUNT
	.align		4
        /*0044*/ 	.byte	0x02, 0x4a
	.zero		1
	.zero		1


	//----- nvinfo : EIATTR_EXIT_INSTR_OFFSETS
	.align		4
        /*0048*/ 	.byte	0x04, 0x1c
        /*004a*/ 	.short	(.L_434 - .L_433)


	//   ....[0]....
.L_433:
        /*004c*/ 	.word	0x00000080


	//   ....[1]....
        /*0050*/ 	.word	0x00000130


	//----- nvinfo : EIATTR_CBANK_PARAM_SIZE
	.align		4
.L_434:
        /*0054*/ 	.byte	0x03, 0x19
        /*0056*/ 	.short	0x0018


	//----- nvinfo : EIATTR_PARAM_CBANK
	.align		4
        /*0058*/ 	.byte	0x04, 0x0a
        /*005a*/ 	.short	(.L_436 - .L_435)
	.align		4
.L_435:
        /*005c*/ 	.word	index@(.nv.constant0._Z16uint_copy_kernelPmS_m)
        /*0060*/ 	.short	0x0380
        /*0062*/ 	.short	0x0018


	//----- nvinfo : EIATTR_SW_WAR
	.align		4
.L_436:
        /*0064*/ 	.byte	0x04, 0x36
        /*0066*/ 	.short	(.L_438 - .L_437)
.L_437:
        /*0068*/ 	.word	0x00000008
.L_438:


//--------------------- .nv.info._Z11copy_kernelPdS_m --------------------------
	.section	.nv.info._Z11copy_kernelPdS_m,"",@"SHT_CUDA_INFO"
	.sectionflags	@""
	.align	4


	//----- nvinfo : EIATTR_CUDA_API_VERSION
	.align		4
        /*0000*/ 	.byte	0x04, 0x37
        /*0002*/ 	.short	(.L_440 - .L_439)
.L_439:
        /*0004*/ 	.word	0x00000082


	//----- nvinfo : EIATTR_KPARAM_INFO
	.align		4
.L_440:
        /*0008*/ 	.byte	0x04, 0x17
        /*000a*/ 	.short	(.L_442 - .L_441)
.L_441:
        /*000c*/ 	.word	0x00000000
        /*0010*/ 	.short	0x0002
        /*0012*/ 	.short	0x0010
        /*0014*/ 	.byte	0x00, 0xf0, 0x21, 0x00


	//----- nvinfo : EIATTR_KPARAM_INFO
	.align		4
.L_442:
        /*0018*/ 	.byte	0x04, 0x17
        /*001a*/ 	.short	(.L_444 - .L_443)
.L_443:
        /*001c*/ 	.word	0x00000000
        /*0020*/ 	.short	0x0001
        /*0022*/ 	.short	0x0008
        /*0024*/ 	.byte	0x00, 0xf5, 0x21, 0x00


	//----- nvinfo : EIATTR_KPARAM_INFO
	.align		4
.L_444:
        /*0028*/ 	.byte	0x04, 0x17
        /*002a*/ 	.short	(.L_446 - .L_445)
.L_445:
        /*002c*/ 	.word	0x00000000
        /*0030*/ 	.short	0x0000
        /*0032*/ 	.short	0x0000
        /*0034*/ 	.byte	0x00, 0xf5, 0x21, 0x00


	//----- nvinfo : EIATTR_SPARSE_MMA_MASK
	.align		4
.L_446:
        /*0038*/ 	.byte	0x03, 0x50
        /*003a*/ 	.short	0x0000


	//----- nvinfo : EIATTR_MAXREG_COUNT
	.align		4
        /*003c*/ 	.byte	0x03, 0x1b
        /*003e*/ 	.short	0x00ff


	//----- nvinfo : EIATTR_MERCURY_ISA_VERSION
	.align		4
        /*0040*/ 	.byte	0x03, 0x5f
        /*0042*/ 	.short	0x0101


	//----- nvinfo : EIATTR_VRC_CTA_INIT_COUNT
	.align		4
        /*0044*/ 	.byte	0x02, 0x4a
	.zero		1
	.zero		1


	//----- nvinfo : EIATTR_EXIT_INSTR_OFFSETS
	.align		4
        /*0048*/ 	.byte	0x04, 0x1c
        /*004a*/ 	.short	(.L_448 - .L_447)


	//   ....[0]....
.L_447:
        /*004c*/ 	.word	0x00000090


	//   ....[1]....
        /*0050*/ 	.word	0x00000140


	//----- nvinfo : EIATTR_CBANK_PARAM_SIZE
	.align		4
.L_448:
        /*0054*/ 	.byte	0x03, 0x19
        /*0056*/ 	.short	0x0018


	//----- nvinfo : EIATTR_PARAM_CBANK
	.align		4
        /*0058*/ 	.byte	0x04, 0x0a
        /*005a*/ 	.short	(.L_450 - .L_449)
	.align		4
.L_449:
        /*005c*/ 	.word	index@(.nv.constant0._Z11copy_kernelPdS_m)
        /*0060*/ 	.short	0x0380
        /*0062*/ 	.short	0x0018


	//----- nvinfo : EIATTR_SW_WAR
	.align		4
.L_450:
        /*0064*/ 	.byte	0x04, 0x36
        /*0066*/ 	.short	(.L_452 - .L_451)
.L_451:
        /*0068*/ 	.word	0x00000008
.L_452:


//--------------------- .nv.info._Z12init_contigsmmPmS_PcS0_S_ --------------------------
	.section	.nv.info._Z12init_contigsmmPmS_PcS0_S_,"",@"SHT_CUDA_INFO"
	.sectionflags	@""
	.align	4


	//----- nvinfo : EIATTR_CUDA_API_VERSION
	.align		4
        /*0000*/ 	.byte	0x04, 0x37
        /*0002*/ 	.short	(.L_454 - .L_453)
.L_453:
        /*0004*/ 	.word	0x00000082


	//----- nvinfo : EIATTR_KPARAM_INFO
	.align		4
.L_454:
        /*0008*/ 	.byte	0x04, 0x17
        /*000a*/ 	.short	(.L_456 - .L_455)
.L_455:
        /*000c*/ 	.word	0x00000000
        /*0010*/ 	.short	0x0006
        /*0012*/ 	.short	0x0030
        /*0014*/ 	.byte	0x00, 0xf5, 0x21, 0x00


	//----- nvinfo : EIATTR_KPARAM_INFO
	.align		4
.L_456:
        /*0018*/ 	.byte	0x04, 0x17
        /*001a*/ 	.short	(.L_458 - .L_457)
.L_457:
        /*001c*/ 	.word	0x00000000
        /*0020*/ 	.short	0x0005
        /*0022*/ 	.short	0x0028
        /*0024*/ 	.byte	0x00, 0xf5, 0x21, 0x00


	//----- nvinfo : EIATTR_KPARAM_INFO
	.align		4
.L_458:
        /*0028*/ 	.byte	0x04, 0x17
        /*002a*/ 	.short	(.L_460 - .L_459)
.L_459:
        /*002c*/ 	.word	0x00000000
        /*0030*/ 	.short	0x0004
        /*0032*/ 	.short	0x0020
        /*0034*/ 	.byte	0x00, 0xf5, 0x21, 0x00


	//----- nvinfo : EIATTR_KPARAM_INFO
	.align		4
.L_460:
        /*0038*/ 	.byte	0x04, 0x17
        /*003a*/ 	.short	(.L_462 - .L_461)
.L_461:
        /*003c*/ 	.word	0x00000000
        /*0040*/ 	.short	0x0003
        /*0042*/ 	.short	0x0018
        /*0044*/ 	.byte	0x00, 0xf5, 0x21, 0x00


	//----- nvinfo : EIATTR_KPARAM_INFO
	.align		4
.L_462:
        /*0048*/ 	.byte	0x04, 0x17
        /*004a*/ 	.short	(.L_464 - .L_463)
.L_463:
        /*004c*/ 	.word	0x00000000
        /*0050*/ 	.short	0x0002
        /*0052*/ 	.short	0x0010
        /*0054*/ 	.byte	0x00, 0xf5, 0x21, 0x00


	//----- nvinfo : EIATTR_KPARAM_INFO
	.align		4
.L_464:
        /*0058*/ 	.byte	0x04, 0x17
        /*005a*/ 	.short	(.L_466 - .L_465)
.L_465:
        /*005c*/ 	.word	0x00000000
        /*0060*/ 	.short	0x0001
        /*0062*/ 	.short	0x0008
        /*0064*/ 	.byte	0x00, 0xf0, 0x21, 0x00


	//----- nvinfo : EIATTR_KPARAM_INFO
	.align		4
.L_466:
        /*0068*/ 	.byte	0x04, 0x17
        /*006a*/ 	.short	(.L_468 - .L_467)
.L_467:
        /*006c*/ 	.word	0x00000000
        /*0070*/ 	.short	0x0000
        /*0072*/ 	.short	0x0000
        /*0074*/ 	.byte	0x00, 0xf0, 0x21, 0x00


	//----- nvinfo : EIATTR_SPARSE_MMA_MASK
	.align		4
.L_468:
        /*0078*/ 	.byte	0x03, 0x50
        /*007a*/ 	.short	0x0000


	//----- nvinfo : EIATTR_MAXREG_COUNT
	.align		4
        /*007c*/ 	.byte	0x03, 0x1b
        /*007e*/ 	.short	0x00ff


	//----- nvinfo : EIATTR_MERCURY_ISA_VERSION
	.align		4
        /*0080*/ 	.byte	0x03, 0x5f
        /*0082*/ 	.short	0x0101


	//----- nvinfo : EIATTR_VRC_CTA_INIT_COUNT
	.align		4
        /*0084*/ 	.byte	0x02, 0x4a
	.zero		1
	.zero		1


	//----- nvinfo : EIATTR_EXIT_INSTR_OFFSETS
	.align		4
        /*0088*/ 	.byte	0x04, 0x1c
        /*008a*/ 	.short	(.L_470 - .L_469)


	//   ....[0]....
.L_469:
        /*008c*/ 	.word	0x00000080


	//   ....[1]....
        /*0090*/ 	.word	0x000001f0


	//----- nvinfo : EIATTR_CBANK_PARAM_SIZE
	.align		4
.L_470:
        /*0094*/ 	.byte	0x03, 0x19
        /*0096*/ 	.short	0x0038


	//----- nvinfo : EIATTR_PARAM_CBANK
	.align		4
        /*0098*/ 	.byte	0x04, 0x0a
        /*009a*/ 	.short	(.L_472 - .L_471)
	.align		4
.L_471:
        /*009c*/ 	.word	index@(.nv.constant0._Z12init_contigsmmPmS_PcS0_S_)
        /*00a0*/ 	.short	0x0380
        /*00a2*/ 	.short	0x0038


	//----- nvinfo : EIATTR_SW_WAR
	.align		4
.L_472:
        /*00a4*/ 	.byte	0x04, 0x36
        /*00a6*/ 	.short	(.L_474 - .L_473)
.L_473:
        /*00a8*/ 	.word	0x00000008
.L_474:


//--------------------- .nv.info._Z18assert_contig_lensmPm --------------------------
	.section	.nv.info._Z18assert_contig_lensmPm,"",@"SHT_CUDA_INFO"
	.sectionflags	@""
	.align	4


	//----- nvinfo : EIATTR_CUDA_API_VERSION
	.align		4
        /*0000*/ 	.byte	0x04, 0x37
        /*0002*/ 	.short	(.L_476 - .L_475)
.L_475:
        /*0004*/ 	.word	0x00000082


	//----- nvinfo : EIATTR_KPARAM_INFO
	.align		4
.L_476:
        /*0008*/ 	.byte	0x04, 0x17
        /*000a*/ 	.short	(.L_478 - .L_477)
.L_477:
        /*000c*/ 	.word	0x00000000
        /*0010*/ 	.short	0x0001
        /*0012*/ 	.short	0x0008
        /*0014*/ 	.byte	0x00, 0xf5, 0x21, 0x00


	//----- nvinfo : EIATTR_KPARAM_INFO
	.align		4
.L_478:
        /*0018*/ 	.byte	0x04, 0x17
        /*001a*/ 	.short	(.L_480 - .L_479)
.L_479:
        /*001c*/ 	.word	0x00000000
        /*0020*/ 	.short	0x0000
        /*0022*/ 	.short	0x0000
        /*0024*/ 	.byte	0x00, 0xf0, 0x21, 0x00


	//----- nvinfo : EIATTR_SPARSE_MMA_MASK
	.align		4
.L_480:
        /*0028*/ 	.byte	0x03, 0x50
        /*002a*/ 	.short	0x0000


	//----- nvinfo : EIATTR_MAXREG_COUNT
	.align		4
        /*002c*/ 	.byte	0x03, 0x1b
        /*002e*/ 	.short	0x00ff


	//----- nvinfo : EIATTR_EXTERNS
	.align		4
        /*0030*/ 	.byte	0x04, 0x0f
        /*0032*/ 	.short	(.L_482 - .L_481)


	//   ....[0]....
	.align		4
.L_481:
        /*0034*/ 	.word	index@(vprintf)


	//----- nvinfo : EIATTR_MERCURY_ISA_VERSION
	.align		4
.L_482:
        /*0038*/ 	.byte	0x03, 0x5f
        /*003a*/ 	.short	0x0101


	//----- nvinfo : EIATTR_VRC_CTA_INIT_COUNT
	.align		4
        /*003c*/ 	.byte	0x02, 0x4a
	.zero		1
	.zero		1


	//----- nvinfo : EIATTR_SYSCALL_OFFSETS
	.align		4
        /*0040*/ 	.byte	0x04, 0x46
        /*0042*/ 	.short	(.L_484 - .L_483)


	//   ....[0]....
.L_483:
        /*0044*/ 	.word	0x000001e0


	//----- nvinfo : EIATTR_EXIT_INSTR_OFFSETS
	.align		4
.L_484:
        /*0048*/ 	.byte	0x04, 0x1c
        /*004a*/ 	.short	(.L_486 - .L_485)


	//   ....[0]....
.L_485:
        /*004c*/ 	.word	0x000000d0


	//   ....[1]....
        /*0050*/ 	.word	0x00000150


	//   ....[2]....
        /*0054*/ 	.word	0x000001f0


	//----- nvinfo : EIATTR_CRS_STACK_SIZE
	.align		4
.L_486:
        /*0058*/ 	.byte	0x04, 0x1e
        /*005a*/ 	.short	(.L_488 - .L_487)
.L_487:
        /*005c*/ 	.word	0x00000000


	//----- nvinfo : EIATTR_CBANK_PARAM_SIZE
	.align		4
.L_488:
        /*0060*/ 	.byte	0x03, 0x19
        /*0062*/ 	.short	0x0010


	//----- nvinfo : EIATTR_PARAM_CBANK
	.align		4
        /*0064*/ 	.byte	0x04, 0x0a
        /*0066*/ 	.short	(.L_490 - .L_489)
	.align		4
.L_489:
        /*0068*/ 	.word	index@(.nv.constant0._Z18assert_contig_lensmPm)
        /*006c*/ 	.short	0x0380
        /*006e*/ 	.short	0x0010


	//----- nvinfo : EIATTR_SW_WAR
	.align		4
.L_490:
        /*0070*/ 	.byte	0x04, 0x36
        /*0072*/ 	.short	(.L_492 - .L_491)
.L_491:
        /*0074*/ 	.word	0x00000008
.L_492:


//--------------------- .nv.info._Z16init_contig_lensmPm --------------------------
	.section	.nv.info._Z16init_contig_lensmPm,"",@"SHT_CUDA_INFO"
	.sectionflags	@""
	.align	4


	//----- nvinfo : EIATTR_CUDA_API_VERSION
	.align		4
        /*0000*/ 	.byte	0x04, 0x37
        /*0002*/ 	.short	(.L_494 - .L_493)
.L_493:
        /*0004*/ 	.word	0x00000082


	//----- nvinfo : EIATTR_KPARAM_INFO
	.align		4
.L_494:
        /*0008*/ 	.byte	0x04, 0x17
        /*000a*/ 	.short	(.L_496 - .L_495)
.L_495:
        /*000c*/ 	.word	0x00000000
        /*0010*/ 	.short	0x0001
        /*0012*/ 	.short	0x0008
        /*0014*/ 	.byte	0x00, 0xf5, 0x21, 0x00


	//----- nvinfo : EIATTR_KPARAM_INFO
	.align		4
.L_496:
        /*0018*/ 	.byte	0x04, 0x17
        /*001a*/ 	.short	(.L_498 - .L_497)
.L_497:
        /*001c*/ 	.word	0x00000000
        /*0020*/ 	.short	0x0000
        /*0022*/ 	.short	0x0000
        /*0024*/ 	.byte	0x00, 0xf0, 0x21, 0x00


	//----- nvinfo : EIATTR_SPARSE_MMA_MASK
	.align		4
.L_498:
        /*0028*/ 	.byte	0x03, 0x50
        /*002a*/ 	.short	0x0000


	//----- nvinfo : EIATTR_MAXREG_COUNT
	.align		4
        /*002c*/ 	.byte	0x03, 0x1b
        /*002e*/ 	.short	0x00ff


	//----- nvinfo : EIATTR_MERCURY_ISA_VERSION
	.align		4
        /*0030*/ 	.byte	0x03, 0x5f
        /*0032*/ 	.short	0x0101


	//----- nvinfo : EIATTR_VRC_CTA_INIT_COUNT
	.align		4
        /*0034*/ 	.byte	0x02, 0x4a
	.zero		1
	.zero		1


	//----- nvinfo : EIATTR_EXIT_INSTR_OFFSETS
	.align		4
        /*0038*/ 	.byte	0x04, 0x1c
        /*003a*/ 	.short	(.L_500 - .L_499)


	//   ....[0]....
.L_499:
        /*003c*/ 	.word	0x00000080


	//   ....[1]....
        /*0040*/ 	.word	0x000000e0


	//----- nvinfo : EIATTR_CBANK_PARAM_SIZE
	.align		4
.L_500:
        /*0044*/ 	.byte	0x03, 0x19
        /*0046*/ 	.short	0x0010


	//----- nvinfo : EIATTR_PARAM_CBANK
	.align		4
        /*0048*/ 	.byte	0x04, 0x0a
        /*004a*/ 	.short	(.L_502 - .L_501)
	.align		4
.L_501:
        /*004c*/ 	.word	index@(.nv.constant0._Z16init_contig_lensmPm)
        /*0050*/ 	.short	0x0380
        /*0052*/ 	.short	0x0010


	//----- nvinfo : EIATTR_SW_WAR
	.align		4
.L_502:
        /*0054*/ 	.byte	0x04, 0x36
        /*0056*/ 	.short	(.L_504 - .L_503)
.L_503:
        /*0058*/ 	.word	0x00000008
.L_504:


//--------------------- .nv.info._Z11init_parentmPm --------------------------
	.section	.nv.info._Z11init_parentmPm,"",@"SHT_CUDA_INFO"
	.sectionflags	@""
	.align	4


	//----- nvinfo : EIATTR_CUDA_API_VERSION
	.align		4
        /*0000*/ 	.byte	0x04, 0x37
        /*0002*/ 	.short	(.L_506 - .L_505)
.L_505:
        /*0004*/ 	.word	0x00000082


	//----- nvinfo : EIATTR_KPARAM_INFO
	.align		4
.L_506:
        /*0008*/ 	.byte	0x04, 0x17
        /*000a*/ 	.short	(.L_508 - .L_507)
.L_507:
        /*000c*/ 	.word	0x00000000
        /*0010*/ 	.short	0x0001
        /*0012*/ 	.short	0x0008
        /*0014*/ 	.byte	0x00, 0xf5, 0x21, 0x00


	//----- nvinfo : EIATTR_KPARAM_INFO
	.align		4
.L_508:
        /*0018*/ 	.byte	0x04, 0x17
        /*001a*/ 	.short	(.L_510 - .L_509)
.L_509:
        /*001c*/ 	.word	0x00000000
        /*0020*/ 	.short	0x0000
        /*0022*/ 	.short	0x0000
        /*0024*/ 	.byte	0x00, 0xf0, 0x21, 0x00


	//----- nvinfo : EIATTR_SPARSE_MMA_MASK
	.align		4
.L_510:
        /*0028*/ 	.byte	0x03, 0x50
        /*002a*/ 	.short	0x0000


	//----- nvinfo : EIATTR_MAXREG_COUNT
	.align		4
        /*002c*/ 	.byte	0x03, 0x1b
        /*002e*/ 	.short	0x00ff


	//----- nvinfo : EIATTR_MERCURY_ISA_VERSION
	.align		4
        /*0030*/ 	.byte	0x03, 0x5f
        /*0032*/ 	.short	0x0101


	//----- nvinfo : EIATTR_VRC_CTA_INIT_COUNT
	.align		4
        /*0034*/ 	.byte	0x02, 0x4a
	.zero		1
	.zero		1


	//----- nvinfo : EIATTR_EXIT_INSTR_OFFSETS
	.align		4
        /*0038*/ 	.byte	0x04, 0x1c
        /*003a*/ 	.short	(.L_512 - .L_511)


	//   ....[0]....
.L_511:
        /*003c*/ 	.word	0x00000080


	//   ....[1]....
        /*0040*/ 	.word	0x000000f0


	//----- nvinfo : EIATTR_CBANK_PARAM_SIZE
	.align		4
.L_512:
        /*0044*/ 	.byte	0x03, 0x19
        /*0046*/ 	.short	0x0010


	//----- nvinfo : EIATTR_PARAM_CBANK
	.align		4
        /*0048*/ 	.byte	0x04, 0x0a
        /*004a*/ 	.short	(.L_514 - .L_513)
	.align		4
.L_513:
        /*004c*/ 	.word	index@(.nv.constant0._Z11init_parentmPm)
        /*0050*/ 	.short	0x0380
        /*0052*/ 	.short	0x0010


	//----- nvinfo : EIATTR_SW_WAR
	.align		4
.L_514:
        /*0054*/ 	.byte	0x04, 0x36
        /*0056*/ 	.short	(.L_516 - .L_515)
.L_515:
        /*0058*/ 	.word	0x00000008
.L_516:


//--------------------- .nv.info._Z10reset_starmPb --------------------------
	.section	.nv.info._Z10reset_starmPb,"",@"SHT_CUDA_INFO"
	.sectionflags	@""
	.align	4


	//----- nvinfo : EIATTR_CUDA_API_VERSION
	.align		4
        /*0000*/ 	.byte	0x04, 0x37
        /*0002*/ 	.short	(.L_518 - .L_517)
.L_517:
        /*0004*/ 	.word	0x00000082


	//----- nvinfo : EIATTR_KPARAM_INFO
	.align		4
.L_518:
        /*0008*/ 	.byte	0x04, 0x17
        /*000a*/ 	.short	(.L_520 - .L_519)
.L_519:
        /*000c*/ 	.word	0x00000000
        /*0010*/ 	.short	0x0001
        /*0012*/ 	.short	0x0008
        /*0014*/ 	.byte	0x00, 0xf5, 0x21, 0x00


	//----- nvinfo : EIATTR_KPARAM_INFO
	.align		4
.L_520:
        /*0018*/ 	.byte	0x04, 0x17
        /*001a*/ 	.short	(.L_522 - .L_521)
.L_521:
        /*001c*/ 	.word	0x00000000
        /*0020*/ 	.short	0x0000
        /*0022*/ 	.short	0x0000
        /*0024*/ 	.byte	0x00, 0xf0, 0x21, 0x00


	//----- nvinfo : EIATTR_SPARSE_MMA_MASK
	.align		4
.L_522:
        /*0028*/ 	.byte	0x03, 0x50
        /*002a*/ 	.short	0x0000


	//----- nvinfo : EIATTR_MAXREG_COUNT
	.align		4
        /*002c*/ 	.byte	0x03, 0x1b
        /*002e*/ 	.short	0x00ff


	//----- nvinfo : EIATTR_MERCURY_ISA_VERSION
	.align		4
        /*0030*/ 	.byte	0x03, 0x5f
        /*0032*/ 	.short	0x0101


	//----- nvinfo : EIATTR_VRC_CTA_INIT_COUNT
	.align		4
        /*0034*/ 	.byte	0x02, 0x4a
	.zero		1
	.zero		1


	//----- nvinfo : EIATTR_EXIT_INSTR_OFFSETS
	.align		4
        /*0038*/ 	.byte	0x04, 0x1c
        /*003a*/ 	.short	(.L_524 - .L_523)


	//   ....[0]....
.L_523:
        /*003c*/ 	.word	0x00000080


	//   ....[1]....
        /*0040*/ 	.word	0x000000f0


	//----- nvinfo : EIATTR_CBANK_PARAM_SIZE
	.align		4
.L_524:
        /*0044*/ 	.byte	0x03, 0x19
        /*0046*/ 	.short	0x0010


	//----- nvinfo : EIATTR_PARAM_CBANK
	.align		4
        /*0048*/ 	.byte	0x04, 0x0a
        /*004a*/ 	.short	(.L_526 - .L_525)
	.align		4
.L_525:
        /*004c*/ 	.word	index@(.nv.constant0._Z10reset_starmPb)
        /*0050*/ 	.short	0x0380
        /*0052*/ 	.short	0x0010


	//----- nvinfo : EIATTR_SW_WAR
	.align		4
.L_526:
        /*0054*/ 	.byte	0x04, 0x36
        /*0056*/ 	.short	(.L_528 - .L_527)
.L_527:
        /*0058*/ 	.word	0x00000008
.L_528:


//--------------------- .nv.info._Z15setGrandparentsmPmS_ --------------------------
	.section	.nv.info._Z15setGrandparentsmPmS_,"",@"SHT_CUDA_INFO"
	.sectionflags	@""
	.align	4


	//----- nvinfo : EIATTR_CUDA_API_VERSION
	.align		4
        /*0000*/ 	.byte	0x04, 0x37
        /*0002*/ 	.short	(.L_530 - .L_529)
.L_529:
        /*0004*/ 	.word	0x00000082


	//----- nvinfo : EIATTR_KPARAM_INFO
	.align		4
.L_530:
        /*0008*/ 	.byte	0x04, 0x17
        /*000a*/ 	.short	(.L_532 - .L_531)
.L_531:
        /*000c*/ 	.word	0x00000000
        /*0010*/ 	.short	0x0002
        /*0012*/ 	.short	0x0010
        /*0014*/ 	.byte	0x00, 0xf5, 0x21, 0x00


	//----- nvinfo : EIATTR_KPARAM_INFO
	.align		4
.L_532:
        /*0018*/ 	.byte	0x04, 0x17
        /*001a*/ 	.short	(.L_534 - .L_533)
.L_533:
        /*001c*/ 	.word	0x00000000
        /*0020*/ 	.short	0x0001
        /*0022*/ 	.short	0x0008
        /*0024*/ 	.byte	0x00, 0xf5, 0x21, 0x00


	//----- nvinfo : EIATTR_KPARAM_INFO
	.align		4
.L_534:
        /*0028*/ 	.byte	0x04, 0x17
        /*002a*/ 	.short	(.L_536 - .L_535)
.L_535:
        /*002c*/ 	.word	0x00000000
        /*0030*/ 	.short	0x0000
        /*0032*/ 	.short	0x0000
        /*0034*/ 	.byte	0x00, 0xf0, 0x21, 0x00


	//----- nvinfo : EIATTR_SPARSE_MMA_MASK
	.align		4
.L_536:
        /*0038*/ 	.byte	0x03, 0x50
        /*003a*/ 	.short	0x0000


	//----- nvinfo : EIATTR_MAXREG_COUNT
	.align		4
        /*003c*/ 	.byte	0x03, 0x1b
        /*003e*/ 	.short	0x00ff


	//----- nvinfo : EIATTR_MERCURY_ISA_VERSION
	.align		4
        /*0040*/ 	.byte	0x03, 0x5f
        /*0042*/ 	.short	0x0101


	//----- nvinfo : EIATTR_VRC_CTA_INIT_COUNT
	.align		4
        /*0044*/ 	.byte	0x02, 0x4a
	.zero		1
	.zero		1


	//----- nvinfo : EIATTR_EXIT_INSTR_OFFSETS
	.align		4
        /*0048*/ 	.byte	0x04, 0x1c
        /*004a*/ 	.short	(.L_538 - .L_537)


	//   ....[0]....
.L_537:
        /*004c*/ 	.word	0x00000080


	//   ....[1]....
        /*0050*/ 	.word	0x00000170


	//----- nvinfo : EIATTR_CBANK_PARAM_SIZE
	.align		4
.L_538:
        /*0054*/ 	.byte	0x03, 0x19
        /*0056*/ 	.short	0x0018


	//----- nvinfo : EIATTR_PARAM_CBANK
	.align		4
        /*0058*/ 	.byte	0x04, 0x0a
        /*005a*/ 	.short	(.L_540 - .L_539)
	.align		4
.L_539:
        /*005c*/ 	.word	index@(.nv.constant0._Z15setGrandparentsmPmS_)
        /*0060*/ 	.short	0x0380
        /*0062*/ 	.short	0x0018


	//----- nvinfo : EIATTR_SW_WAR
	.align		4
.L_540:
        /*0064*/ 	.byte	0x04, 0x36
        /*0066*/ 	.short	(.L_542 - .L_541)
.L_541:
        /*0068*/ 	.word	0x00000008
.L_542:


//--------------------- .nv.info._Z12shortcuttingmPmS_Pb --------------------------
	.section	.nv.info._Z12shortcuttingmPmS_Pb,"",@"SHT_CUDA_INFO"
	.sectionflags	@""
	.align	4


	//----- nvinfo : EIATTR_CUDA_API_VERSION
	.align		4
        /*0000*/ 	.byte	0x04, 0x37
        /*0002*/ 	.short	(.L_544 - .L_543)
.L_543:
        /*0004*/ 	.word	0x00000082


	//----- nvinfo : EIATTR_KPARAM_INFO
	.align		4
.L_544:
        /*0008*/ 	.byte	0x04, 0x17
        /*000a*/ 	.short	(.L_546 - .L_545)
.L_545:
        /*000c*/ 	.word	0x00000000
        /*0010*/ 	.short	0x0003
        /*0012*/ 	.short	0x0018
        /*0014*/ 	.byte	0x00, 0xf5, 0x21, 0x00


	//----- nvinfo : EIATTR_KPARAM_INFO
	.align		4
.L_546:
        /*0018*/ 	.byte	0x04, 0x17
        /*001a*/ 	.short	(.L_548 - .L_547)
.L_547:
        /*001c*/ 	.word	0x00000000
        /*0020*/ 	.short	0x0002
        /*0022*/ 	.short	0x0010
        /*0024*/ 	.byte	0x00, 0xf5, 0x21, 0x00


	//----- nvinfo : EIATTR_KPARAM_INFO
	.align		4
.L_548:
        /*0028*/ 	.byte	0x04, 0x17
        /*002a*/ 	.short	(.L_550 - .L_549)
.L_549:
        /*002c*/ 	.word	0x00000000
        /*0030*/ 	.short	0x0001
        /*0032*/ 	.short	0x0008
        /*0034*/ 	.byte	0x00, 0xf5, 0x21, 0x00


	//----- nvinfo : EIATTR_KPARAM_INFO
	.align		4
.L_550:
        /*0038*/ 	.byte	0x04, 0x17
        /*003a*/ 	.short	(.L_552 - .L_551)
.L_551:
        /*003c*/ 	.word	0x00000000
        /*0040*/ 	.short	0x0000
        /*0042*/ 	.short	0x0000
        /*0044*/ 	.byte	0x00, 0xf0, 0x21, 0x00


	//----- nvinfo : EIATTR_SPARSE_MMA_MASK
	.align		4
.L_552:
        /*0048*/ 	.byte	0x03, 0x50
        /*004a*/ 	.short	0x0000


	//----- nvinfo : EIATTR_MAXREG_COUNT
	.align		4
        /*004c*/ 	.byte	0x03, 0x1b
        /*004e*/ 	.short	0x00ff


	//----- nvinfo : EIATTR_MERCURY_ISA_VERSION
	.align		4
        /*0050*/ 	.byte	0x03, 0x5f
        /*0052*/ 	.short	0x0101


	//----- nvinfo : EIATTR_VRC_CTA_INIT_COUNT
	.align		4
        /*0054*/ 	.byte	0x02, 0x4a
	.zero		1
	.zero		1


	//----- nvinfo : EIATTR_EXIT_INSTR_OFFSETS
	.align		4
        /*0058*/ 	.byte	0x04, 0x1c
        /*005a*/ 	.short	(.L_554 - .L_553)


	//   ....[0]....
.L_553:
        /*005c*/ 	.word	0x00000080


	//   ....[1]....
        /*0060*/ 	.word	0x000000f0


	//   ....[2]....
        /*0064*/ 	.word	0x000001a0


	//----- nvinfo : EIATTR_CBANK_PARAM_SIZE
	.align		4
.L_554:
        /*0068*/ 	.byte	0x03, 0x19
        /*006a*/ 	.short	0x0020


	//----- nvinfo : EIATTR_PARAM_CBANK
	.align		4
        /*006c*/ 	.byte	0x04, 0x0a
        /*006e*/ 	.short	(.L_556 - .L_555)
	.align		4
.L_555:
        /*0070*/ 	.word	index@(.nv.constant0._Z12shortcuttingmPmS_Pb)
        /*0074*/ 	.short	0x0380
        /*0076*/ 	.short	0x0020


	//----- nvinfo : EIATTR_SW_WAR
	.align		4
.L_556:
        /*0078*/ 	.byte	0x04, 0x36
        /*007a*/ 	.short	(.L_558 - .L_557)
.L_557:
        /*007c*/ 	.word	0x00000008
.L_558:


//--------------------- .nv.info._Z17naive_uncond_hookmPmS_PcS_Pb --------------------------
	.section	.nv.info._Z17naive_uncond_hookmPmS_PcS_Pb,"",@"SHT_CUDA_INFO"
	.sectionflags	@""
	.align	4


	//----- nvinfo : EIATTR_CUDA_API_VERSION
	.align		4
        /*0000*/ 	.byte	0x04, 0x37
        /*0002*/ 	.short	(.L_560 - .L_559)
.L_559:
        /*0004*/ 	.word	0x00000082


	//----- nvinfo : EIATTR_KPARAM_INFO
	.align		4
.L_560:
        /*0008*/ 	.byte	0x04, 0x17
        /*000a*/ 	.short	(.L_562 - .L_561)
.L_561:
        /*000c*/ 	.word	0x00000000
        /*0010*/ 	.short	0x0005
        /*0012*/ 	.short	0x0028
        /*0014*/ 	.byte	0x00, 0xf5, 0x21, 0x00


	//----- nvinfo : EIATTR_KPARAM_INFO
	.align		4
.L_562:
        /*0018*/ 	.byte	0x04, 0x17
        /*001a*/ 	.short	(.L_564 - .L_563)
.L_563:
        /*001c*/ 	.word	0x00000000
        /*0020*/ 	.short	0x0004
        /*0022*/ 	.short	0x0020
        /*0024*/ 	.byte	0x00, 0xf5, 0x21, 0x00


	//----- nvinfo : EIATTR_KPARAM_INFO
	.align		4
.L_564:
        /*0028*/ 	.byte	0x04, 0x17
        /*002a*/ 	.short	(.L_566 - .L_565)
.L_565:
        /*002c*/ 	.word	0x00000000
        /*0030*/ 	.short	0x0003
        /*0032*/ 	.short	0x0018
        /*0034*/ 	.byte	0x00, 0xf5, 0x21, 0x00


	//----- nvinfo : EIATTR_KPARAM_INFO
	.align		4
.L_566:
        /*0038*/ 	.byte	0x04, 0x17
        /*003a*/ 	.short	(.L_568 - .L_567)
.L_567:
        /*003c*/ 	.word	0x00000000
        /*0040*/ 	.short	0x0002
        /*0042*/ 	.short	0x0010
        /*0044*/ 	.byte	0x00, 0xf5, 0x21, 0x00


	//----- nvinfo : EIATTR_KPARAM_INFO
	.align		4
.L_568:
        /*0048*/ 	.byte	0x04, 0x17
        /*004a*/ 	.short	(.L_570 - .L_569)
.L_569:
        /*004c*/ 	.word	0x00000000
        /*0050*/ 	.short	0x0001
        /*0052*/ 	.short	0x0008
        /*0054*/ 	.byte	0x00, 0xf5, 0x21, 0x00


	//----- nvinfo : EIATTR_KPARAM_INFO
	.align		4
.L_570:
        /*0058*/ 	.byte	0x04, 0x17
        /*005a*/ 	.short	(.L_572 - .L_571)
.L_571:
        /*005c*/ 	.word	0x00000000
        /*0060*/ 	.short	0x0000
        /*0062*/ 	.short	0x0000
        /*0064*/ 	.byte	0x00, 0xf0, 0x21, 0x00


	//----- nvinfo : EIATTR_SPARSE_MMA_MASK
	.align		4
.L_572:
        /*0068*/ 	.byte	0x03, 0x50
        /*006a*/ 	.short	0x0000


	//----- nvinfo : EIATTR_MAXREG_COUNT
	.align		4
        /*006c*/ 	.byte	0x03, 0x1b
        /*006e*/ 	.short	0x00ff


	//----- nvinfo : EIATTR_MERCURY_ISA_VERSION
	.align		4
        /*0070*/ 	.byte	0x03, 0x5f
        /*0072*/ 	.short	0x0101


	//----- nvinfo : EIATTR_VRC_CTA_INIT_COUNT
	.align		4
        /*0074*/ 	.byte	0x02, 0x4a
	.zero		1
	.zero		1


	//----- nvinfo : EIATTR_EXIT_INSTR_OFFSETS
	.align		4
        /*0078*/ 	.byte	0x04, 0x1c
        /*007a*/ 	.short	(.L_574 - .L_573)


	//   ....[0]....
.L_573:
        /*007c*/ 	.word	0x00000080


	//   ....[1]....
        /*0080*/ 	.word	0x00000230


	//   ....[2]....
        /*0084*/ 	.word	0x00000260


	//----- nvinfo : EIATTR_CBANK_PARAM_SIZE
	.align		4
.L_574:
        /*0088*/ 	.byte	0x03, 0x19
        /*008a*/ 	.short	0x0030


	//----- nvinfo : EIATTR_PARAM_CBANK
	.align		4
        /*008c*/ 	.byte	0x04, 0x0a
        /*008e*/ 	.short	(.L_576 - .L_575)
	.align		4
.L_575:
        /*0090*/ 	.word	index@(.nv.constant0._Z17naive_uncond_hookmPmS_PcS_Pb)
        /*0094*/ 	.short	0x0380
        /*0096*/ 	.short	0x0030


	//----- nvinfo : EIATTR_SW_WAR
	.align		4
.L_576:
        /*0098*/ 	.byte	0x04, 0x36
        /*009a*/ 	.short	(.L_578 - .L_577)
.L_577:
        /*009c*/ 	.word	0x00000008
.L_578:


//--------------------- .nv.info._Z16parent_cond_hookmPmS_PbPcS_S1_S_ --------------------------
	.section	.nv.info._Z16parent_cond_hookmPmS_PbPcS_S1_S_,"",@"SHT_CUDA_INFO"
	.sectionflags	@""
	.align	4


	//----- nvinfo : EIATTR_CUDA_API_VERSION
	.align		4
        /*0000*/ 	.byte	0x04, 0x37
        /*0002*/ 	.short	(.L_580 - .L_579)
.L_579:
        /*0004*/ 	.word	0x00000082


	//----- nvinfo : EIATTR_KPARAM_INFO
	.align		4
.L_580:
        /*0008*/ 	.byte	0x04, 0x17
        /*000a*/ 	.short	(.L_582 - .L_581)
.L_581:
        /*000c*/ 	.word	0x00000000
        /*0010*/ 	.short	0x0007
        /*0012*/ 	.short	0x0038
        /*0014*/ 	.byte	0x00, 0xf5, 0x21, 0x00


	//----- nvinfo : EIATTR_KPARAM_INFO
	.align		4
.L_582:
        /*0018*/ 	.byte	0x04, 0x17
        /*001a*/ 	.short	(.L_584 - .L_583)
.L_583:
        /*001c*/ 	.word	0x00000000
        /*0020*/ 	.short	0x0006
        /*0022*/ 	.short	0x0030
        /*0024*/ 	.byte	0x00, 0xf5, 0x21, 0x00


	//----- nvinfo : EIATTR_KPARAM_INFO
	.align		4
.L_584:
        /*0028*/ 	.byte	0x04, 0x17
        /*002a*/ 	.short	(.L_586 - .L_585)
.L_585:
        /*002c*/ 	.word	0x00000000
        /*0030*/ 	.short	0x0005
        /*0032*/ 	.short	0x0028
        /*0034*/ 	.byte	0x00, 0xf5, 0x21, 0x00


	//----- nvinfo : EIATTR_KPARAM_INFO
	.align		4
.L_586:
        /*0038*/ 	.byte	0x04, 0x17
        /*003a*/ 	.short	(.L_588 - .L_587)
.L_587:
        /*003c*/ 	.word	0x00000000
        /*0040*/ 	.short	0x0004
        /*0042*/ 	.short	0x0020
        /*0044*/ 	.byte	0x00, 0xf5, 0x21, 0x00


	//----- nvinfo : EIATTR_KPARAM_INFO
	.align		4
.L_588:
        /*0048*/ 	.byte	0x04, 0x17
        /*004a*/ 	.short	(.L_590 - .L_589)
.L_589:
        /*004c*/ 	.word	0x00000000
        /*0050*/ 	.short	0x0003
        /*0052*/ 	.short	0x0018
        /*0054*/ 	.byte	0x00, 0xf5, 0x21, 0x00


	//----- nvinfo : EIATTR_KPARAM_INFO
	.align		4
.L_590:
        /*0058*/ 	.byte	0x04, 0x17
        /*005a*/ 	.short	(.L_592 - .L_591)
.L_591:
        /*005c*/ 	.word	0x00000000
        /*0060*/ 	.short	0x0002
        /*0062*/ 	.short	0x0010
        /*0064*/ 	.byte	0x00, 0xf5, 0x21, 0x00


	//----- nvinfo : EIATTR_KPARAM_INFO
	.align		4
.L_592:
        /*0068*/ 	.byte	0x04, 0x17
        /*006a*/ 	.short	(.L_594 - .L_593)
.L_593:
        /*006c*/ 	.word	0x00000000
        /*0070*/ 	.short	0x0001
        /*0072*/ 	.short	0x0008
        /*0074*/ 	.byte	0x00, 0xf5, 0x21, 0x00


	//----- nvinfo : EIATTR_KPARAM_INFO
	.align		4
.L_594:
        /*0078*/ 	.byte	0x04, 0x17
        /*007a*/ 	.short	(.L_596 - .L_595)
.L_595:
        /*007c*/ 	.word	0x00000000
        /*0080*/ 	.short	0x0000
        /*0082*/ 	.short	0x0000
        /*0084*/ 	.byte	0x00, 0xf0, 0x21, 0x00


	//----- nvinfo : EIATTR_SPARSE_MMA_MASK
	.align		4
.L_596:
        /*0088*/ 	.byte	0x03, 0x50
        /*008a*/ 	.short	0x0000


	//----- nvinfo : EIATTR_MAXREG_COUNT
	.align		4
        /*008c*/ 	.byte	0x03, 0x1b
        /*008e*/ 	.short	0x00ff


	//----- nvinfo : EIATTR_MERCURY_ISA_VERSION
	.align		4
        /*0090*/ 	.byte	0x03, 0x5f
        /*0092*/ 	.short	0x0101


	//----- nvinfo : EIATTR_VRC_CTA_INIT_COUNT
	.align		4
        /*0094*/ 	.byte	0x02, 0x4a
	.zero		1
	.zero		1


	//----- nvinfo : EIATTR_EXIT_INSTR_OFFSETS
	.align		4
        /*0098*/ 	.byte	0x04, 0x1c
        /*009a*/ 	.short	(.L_598 - .L_597)


	//   ....[0]....
.L_597:
        /*009c*/ 	.word	0x00000080


	//   ....[1]....
        /*00a0*/ 	.word	0x00001140


	//   ....[2]....
        /*00a4*/ 	.word	0x00001bc0


	//----- nvinfo : EIATTR_CRS_STACK_SIZE
	.align		4
.L_598:
        /*00a8*/ 	.byte	0x04, 0x1e
        /*00aa*/ 	.short	(.L_600 - .L_599)
.L_599:
        /*00ac*/ 	.word	0x00000000


	//----- nvinfo : EIATTR_CBANK_PARAM_SIZE
	.align		4
.L_600:
        /*00b0*/ 	.byte	0x03, 0x19
        /*00b2*/ 	.short	0x0040


	//----- nvinfo : EIATTR_PARAM_CBANK
	.align		4
        /*00b4*/ 	.byte	0x04, 0x0a
        /*00b6*/ 	.short	(.L_602 - .L_601)
	.align		4
.L_601:
        /*00b8*/ 	.word	index@(.nv.constant0._Z16parent_cond_hookmPmS_PbPcS_S1_S_)
        /*00bc*/ 	.short	0x0380
        /*00be*/ 	.short	0x0040


	//----- nvinfo : EIATTR_SW_WAR
	.align		4
.L_602:
        /*00c0*/ 	.byte	0x04, 0x36
        /*00c2*/ 	.short	(.L_604 - .L_603)
.L_603:
        /*00c4*/ 	.word	0x00000008
.L_604:


//--------------------- .nv.info._Z15naive_cond_hookmPmS_PcS_Pb --------------------------
	.section	.nv.info._Z15naive_cond_hookmPmS_PcS_Pb,"",@"SHT_CUDA_INFO"
	.sectionflags	@""
	.align	4


	//----- nvinfo : EIATTR_CUDA_API_VERSION
	.align		4
        /*0000*/ 	.byte	0x04, 0x37
        /*0002*/ 	.short	(.L_606 - .L_605)
.L_605:
        /*0004*/ 	.word	0x00000082


	//----- nvinfo : EIATTR_KPARAM_INFO
	.align		4
.L_606:
        /*0008*/ 	.byte	0x04, 0x17
        /*000a*/ 	.short	(.L_608 - .L_607)
.L_607:
        /*000c*/ 	.word	0x00000000
        /*0010*/ 	.short	0x0005
        /*0012*/ 	.short	0x0028
        /*0014*/ 	.byte	0x00, 0xf5, 0x21, 0x00


	//----- nvinfo : EIATTR_KPARAM_INFO
	.align		4
.L_608:
        /*0018*/ 	.byte	0x04, 0x17
        /*001a*/ 	.short	(.L_610 - .L_609)
.L_609:
        /*001c*/ 	.word	0x00000000
        /*0020*/ 	.short	0x0004
        /*0022*/ 	.short	0x0020
        /*0024*/ 	.byte	0x00, 0xf5, 0x21, 0x00


	//----- nvinfo : EIATTR_KPARAM_INFO
	.align		4
.L_610:
        /*0028*/ 	.byte	0x04, 0x17
        /*002a*/ 	.short	(.L_612 - .L_611)
.L_611:
        /*002c*/ 	.word	0x00000000
        /*0030*/ 	.short	0x0003
        /*0032*/ 	.short	0x0018
        /*0034*/ 	.byte	0x00, 0xf5, 0x21, 0x00


	//----- nvinfo : EIATTR_KPARAM_INFO
	.align		4
.L_612:
        /*0038*/ 	.byte	0x04, 0x17
        /*003a*/ 	.short	(.L_614 - .L_613)
.L_613:
        /*003c*/ 	.word	0x00000000
        /*0040*/ 	.short	0x0002
        /*0042*/ 	.short	0x0010
        /*0044*/ 	.byte	0x00, 0xf5, 0x21, 0x00


	//----- nvinfo : EIATTR_KPARAM_INFO
	.align		4
.L_614:
        /*0048*/ 	.byte	0x04, 0x17
        /*004a*/ 	.short	(.L_616 - .L_615)
.L_615:
        /*004c*/ 	.word	0x00000000
        /*0050*/ 	.short	0x0001
        /*0052*/ 	.short	0x0008
        /*0054*/ 	.byte	0x00, 0xf5, 0x21, 0x00


	//----- nvinfo : EIATTR_KPARAM_INFO
	.align		4
.L_616:
        /*0058*/ 	.byte	0x04, 0x17
        /*005a*/ 	.short	(.L_618 - .L_617)
.L_617:
        /*005c*/ 	.word	0x00000000
        /*0060*/ 	.short	0x0000
        /*0062*/ 	.short	0x0000
        /*0064*/ 	.byte	0x00, 0xf0, 0x21, 0x00


	//----- nvinfo : EIATTR_SPARSE_MMA_MASK
	.align		4
.L_618:
        /*0068*/ 	.byte	0x03, 0x50
        /*006a*/ 	.short	0x0000


	//----- nvinfo : EIATTR_MAXREG_COUNT
	.align		4
        /*006c*/ 	.byte	0x03, 0x1b
        /*006e*/ 	.short	0x00ff


	//----- nvinfo : EIATTR_MERCURY_ISA_VERSION
	.align		4
        /*0070*/ 	.byte	0x03, 0x5f
        /*0072*/ 	.short	0x0101


	//----- nvinfo : EIATTR_VRC_CTA_INIT_COUNT
	.align		4
        /*0074*/ 	.byte	0x02, 0x4a
	.zero		1
	.zero		1


	//----- nvinfo : EIATTR_EXIT_INSTR_OFFSETS
	.align		4
        /*0078*/ 	.byte	0x04, 0x1c
        /*007a*/ 	.short	(.L_620 - .L_619)


	//   ....[0]....
.L_619:
        /*007c*/ 	.word	0x00000080


	//   ....[1]....
        /*0080*/ 	.word	0x00000230


	//   ....[2]....
        /*0084*/ 	.word	0x00000260


	//----- nvinfo : EIATTR_CBANK_PARAM_SIZE
	.align		4
.L_620:
        /*0088*/ 	.byte	0x03, 0x19
        /*008a*/ 	.short	0x0030


	//----- nvinfo : EIATTR_PARAM_CBANK
	.align		4
        /*008c*/ 	.byte	0x04, 0x0a
        /*008e*/ 	.short	(.L_622 - .L_621)
	.align		4
.L_621:
        /*0090*/ 	.word	index@(.nv.constant0._Z15naive_cond_hookmPmS_PcS_Pb)
        /*0094*/ 	.short	0x0380
        /*0096*/ 	.short	0x0030


	//----- nvinfo : EIATTR_SW_WAR
	.align		4
.L_622:
        /*0098*/ 	.byte	0x04, 0x36
        /*009a*/ 	.short	(.L_624 - .L_623)
.L_623:
        /*009c*/ 	.word	0x00000008
.L_624:


//--------------------- .nv.info._Z15mat_char_to_intmPmS_PcS_S_S_ --------------------------
	.section	.nv.info._Z15mat_char_to_intmPmS_PcS_S_S_,"",@"SHT_CUDA_INFO"
	.sectionflags	@""
	.align	4


	//----- nvinfo : EIATTR_CUDA_API_VERSION
	.align		4
        /*0000*/ 	.byte	0x04, 0x37
        /*0002*/ 	.short	(.L_626 - .L_625)
.L_625:
        /*0004*/ 	.word	0x00000082


	//----- nvinfo : EIATTR_KPARAM_INFO
	.align		4
.L_626:
        /*0008*/ 	.byte	0x04, 0x17
        /*000a*/ 	.short	(.L_628 - .L_627)
.L_627:
        /*000c*/ 	.word	0x00000000
        /*0010*/ 	.short	0x0006
        /*0012*/ 	.short	0x0030
        /*0014*/ 	.byte	0x00, 0xf5, 0x21, 0x00


	//----- nvinfo : EIATTR_KPARAM_INFO
	.align		4
.L_628:
        /*0018*/ 	.byte	0x04, 0x17
        /*001a*/ 	.short	(.L_630 - .L_629)
.L_629:
        /*001c*/ 	.word	0x00000000
        /*0020*/ 	.short	0x0005
        /*0022*/ 	.short	0x0028
        /*0024*/ 	.byte	0x00, 0xf5, 0x21, 0x00


	//----- nvinfo : EIATTR_KPARAM_INFO
	.align		4
.L_630:
        /*0028*/ 	.byte	0x04, 0x17
        /*002a*/ 	.short	(.L_632 - .L_631)
.L_631:
        /*002c*/ 	.word	0x00000000
        /*0030*/ 	.short	0x0004
        /*0032*/ 	.short	0x0020
        /*0034*/ 	.byte	0x00, 0xf5, 0x21, 0x00


	//----- nvinfo : EIATTR_KPARAM_INFO
	.align		4
.L_632:
        /*0038*/ 	.byte	0x04, 0x17
        /*003a*/ 	.short	(.L_634 - .L_633)
.L_633:
        /*003c*/ 	.word	0x00000000
        /*0040*/ 	.short	0x0003
        /*0042*/ 	.short	0x0018
        /*0044*/ 	.byte	0x00, 0xf5, 0x21, 0x00


	//----- nvinfo : EIATTR_KPARAM_INFO
	.align		4
.L_634:
        /*0048*/ 	.byte	0x04, 0x17
        /*004a*/ 	.short	(.L_636 - .L_635)
.L_635:
        /*004c*/ 	.word	0x00000000
        /*0050*/ 	.short	0x0002
        /*0052*/ 	.short	0x0010
        /*0054*/ 	.byte	0x00, 0xf5, 0x21, 0x00


	//----- nvinfo : EIATTR_KPARAM_INFO
	.align		4
.L_636:
        /*0058*/ 	.byte	0x04, 0x17
        /*005a*/ 	.short	(.L_638 - .L_637)
.L_637:
        /*005c*/ 	.word	0x00000000
        /*0060*/ 	.short	0x0001
        /*0062*/ 	.short	0x0008
        /*0064*/ 	.byte	0x00, 0xf5, 0x21, 0x00


	//----- nvinfo : EIATTR_KPARAM_INFO
	.align		4
.L_638:
        /*0068*/ 	.byte	0x04, 0x17
        /*006a*/ 	.short	(.L_640 - .L_639)
.L_639:
        /*006c*/ 	.word	0x00000000
        /*0070*/ 	.short	0x0000
        /*0072*/ 	.short	0x0000
        /*0074*/ 	.byte	0x00, 0xf0, 0x21, 0x00


	//----- nvinfo : EIATTR_SPARSE_MMA_MASK
	.align		4
.L_640:
        /*0078*/ 	.byte	0x03, 0x50
        /*007a*/ 	.short	0x0000


	//----- nvinfo : EIATTR_MAXREG_COUNT
	.align		4
        /*007c*/ 	.byte	0x03, 0x1b
        /*007e*/ 	.short	0x00ff


	//----- nvinfo : EIATTR_MERCURY_ISA_VERSION
	.align		4
        /*0080*/ 	.byte	0x03, 0x5f
        /*0082*/ 	.short	0x0101


	//----- nvinfo : EIATTR_VRC_CTA_INIT_COUNT
	.align		4
        /*0084*/ 	.byte	0x02, 0x4a
	.zero		1
	.zero		1


	//----- nvinfo : EIATTR_EXIT_INSTR_OFFSETS
	.align		4
        /*0088*/ 	.byte	0x04, 0x1c
        /*008a*/ 	.short	(.L_642 - .L_641)


	//   ....[0]....
.L_641:
        /*008c*/ 	.word	0x00000080


	//   ....[1]....
        /*0090*/ 	.word	0x00000210


	//----- nvinfo : EIATTR_CBANK_PARAM_SIZE
	.align		4
.L_642:
        /*0094*/ 	.byte	0x03, 0x19
        /*0096*/ 	.short	0x0038


	//----- nvinfo : EIATTR_PARAM_CBANK
	.align		4
        /*0098*/ 	.byte	0x04, 0x0a
        /*009a*/ 	.short	(.L_644 - .L_643)
	.align		4
.L_643:
        /*009c*/ 	.word	index@(.nv.constant0._Z15mat_char_to_intmPmS_PcS_S_S_)
        /*00a0*/ 	.short	0x0380
        /*00a2*/ 	.short	0x0038


	//----- nvinfo : EIATTR_SW_WAR
	.align		4
.L_644:
        /*00a4*/ 	.byte	0x04, 0x36
        /*00a6*/ 	.short	(.L_646 - .L_645)
.L_645:
        /*00a8*/ 	.word	0x00000008
.L_646:


//--------------------- .nv.callgraph             --------------------------
	.section	.nv.callgraph,"",@"SHT_CUDA_CALLGRAPH"
	.align	4
	.sectionentsize	8
	.align		4
        /*0000*/ 	.word	0x00000000
	.align		4
        /*0004*/ 	.word	0xffffffff
	.align		4
        /*0008*/ 	.word	index@(_Z13count_contigsmPm)
	.align		4
        /*000c*/ 	.word	index@(vprintf)
	.align		4
        /*0010*/ 	.word	index@(_Z17multiply_semiringmPcPmS0_S_S0_S_S0_)
	.align		4
        /*0014*/ 	.word	index@(vprintf)
	.align		4
        /*0018*/ 	.word	index@(_Z12update_leadsmPcPmmS_S0_S0_)
	.align		4
        /*001c*/ 	.word	index@(__assertfail)
	.align		4
        /*0020*/ 	.word	index@(_Z16copy_kernel_charPcS_m)
	.align		4
        /*0024*/ 	.word	index@(vprintf)
	.align		4
        /*0028*/ 	.word	index@(_Z18assert_contig_lensmPm)
	.align		4
        /*002c*/ 	.word	index@(vprintf)
	.align		4
        /*0030*/ 	.word	0x00000000
	.align		4
        /*0034*/ 	.word	0xfffffffe
	.align		4
        /*0038*/ 	.word	0x00000000
	.align		4
        /*003c*/ 	.word	0xfffffffd
	.align		4
        /*0040*/ 	.word	0x00000000
	.align		4
        /*0044*/ 	.word	0xfffffffc


//--------------------- .nv.constant4             --------------------------
	.section	.nv.constant4,"a",@progbits
	.align	8
	.align		8
.nv.constant4:
        /*0000*/ 	.dword	vprintf
	.align		8
        /*0008*/ 	.dword	__unnamed_1
	.align		8
        /*0010*/ 	.dword	$str$2
	.align		8
        /*0018*/ 	.dword	$str$3
	.align		8
        /*0020*/ 	.dword	$str$4
	.align		8
        /*0028*/ 	.dword	$str$5
	.align		8
        /*0030*/ 	.dword	$str$6
	.align		8
        /*0038*/ 	.dword	$str$7
	.align		8
        /*0040*/ 	.dword	$str$8
	.align		8
        /*0048*/ 	.dword	$str$9
	.align		8
        /*0050*/ 	.dword	$str$10
	.align		8
        /*0058*/ 	.dword	$str$11
	.align		8
        /*0060*/ 	.dword	__assertfail


//--------------------- .text._Z13count_contigsmPm --------------------------
	.section	.text._Z13count_contigsmPm,"ax",@progbits
	.align	128
        .global         _Z13count_contigsmPm
        .type           _Z13count_contigsmPm,@function
        .size           _Z13count_contigsmPm,(.L_x_98 - _Z13count_contigsmPm)
        .other          _Z13count_contigsmPm,@"STO_CUDA_ENTRY STV_DEFAULT"
_Z13count_contigsmPm:
.text._Z13count_contigsmPm:
[----:B------:R-:W0:Y:S01]  /*0000*/  LDC R1, c[0x0][0x37c] ;  /* 0x0000df00ff017b82 */ /* 0x000e220000000800 */
[----:B------:R-:W1:Y:S01]  /*0010*/  S2R R0, SR_TID.X ;  /* 0x0000000000007919 */ /* 0x000e620000002100 */
[----:B------:R-:W2:Y:S06]  /*0020*/  LDCU UR5, c[0x0][0x2fc] ;  /* 0x00005f80ff0577ac */ /* 0x000eac0008000800 */
[----:B------:R-:W1:Y:S01]  /*0030*/  S2UR UR6, SR_CTAID.X ;  /* 0x00000000000679c3 */ /* 0x000e620000002500 */
[----:B0-----:R-:W-:Y:S01]  /*0040*/  VIADD R1, R1, 0xfffffff0 ;  /* 0xfffffff001017836 */ /* 0x001fe20000000000 */
[----:B------:R-:W0:Y:S01]  /*0050*/  LDCU.64 UR18, c[0x0][0x380] ;  /* 0x00007000ff1277ac */ /* 0x000e220008000a00 */
[----:B------:R-:W3:Y:S05]  /*0060*/  LDCU UR4, c[0x0][0x2f8] ;  /* 0x00005f00ff0477ac */ /* 0x000eea0008000800 */
[----:B------:R-:W1:Y:S01]  /*0070*/  LDC R3, c[0x0][0x360] ;  /* 0x0000d800ff037b82 */ /* 0x000e620000000800 */
[----:B---3--:R-:W-:-:S05]  /*0080*/  IADD3 R6, P1, PT, R1, UR4, RZ ;  /* 0x0000000401067c10 */ /* 0x008fca000ff3e0ff */
[----:B--2---:R-:W-:Y:S02]  /*0090*/  IMAD.X R7, RZ, RZ, UR5, P1 ;  /* 0x00000005ff077e24 */ /* 0x004fe400088e06ff */
[----:B-1----:R-:W-:-:S05]  /*00a0*/  IMAD R0, R3, UR6, R0 ;  /* 0x0000000603007c24 */ /* 0x002fca000f8e0200 */
[----:B0-----:R-:W-:-:S04]  /*00b0*/  ISETP.GE.U32.AND P0, PT, R0, UR18, PT ;  /* 0x0000001200007c0c */ /* 0x001fc8000bf06070 */
[----:B------:R-:W-:-:S04]  /*00c0*/  ISETP.GE.U32.AND.EX P0, PT, RZ, UR19, PT, P0 ;  /* 0x00000013ff007c0c */ /* 0x000fc8000bf06100 */
[----:B------:R-:W-:-:S13]  /*00d0*/  ISETP.NE.OR P0, PT, R0, 0xb10, P0 ;  /* 0x00000b100000780c */ /* 0x000fda0000705670 */
[----:B------:R-:W-:Y:S05]  /*00e0*/  @P0 EXIT ;  /* 0x000000000000094d */ /* 0x000fea0003800000 */
[----:B------:R-:W-:Y:S01]  /*00f0*/  UIADD3 UR4, UP0, UPT, UR18, -0x1, URZ ;  /* 0xffffffff12047890 */ /* 0x000fe2000ff1e0ff */
[----:B------:R-:W-:Y:S01]  /*0100*/  CS2R R2, SRZ ;  /* 0x0000000000027805 */ /* 0x000fe2000001ff00 */
[----:B------:R-:W-:Y:S02]  /*0110*/  ULOP3.LUT UR10, UR18, 0xf, URZ, 0xc0, !UPT ;  /* 0x0000000f120a7892 */ /* 0x000fe4000f8ec0ff */
[----:B------:R-:W-:Y:S02]  /*0120*/  UIADD3.X UR19, UPT, UPT, UR19, -0x1, URZ, UP0, !UPT ;  /* 0xffffffff13137890 */ /* 0x000fe400087fe4ff */
[----:B------:R-:W-:Y:S01]  /*0130*/  UISETP.GE.U32.AND UP0, UPT, UR4, 0xf, UPT ;  /* 0x0000000f0400788c */ /* 0x000fe2000bf06070 */
[----:B------:R-:W-:Y:S02]  /*0140*/  UMOV UR6, URZ ;  /* 0x000000ff00067c82 */ /* 0x000fe40008000000 */
[----:B------:R-:W-:Y:S01]  /*0150*/  UMOV UR4, URZ ;  /* 0x000000ff00047c82 */ /* 0x000fe20008000000 */
[----:B------:R-:W-:Y:S01]  /*0160*/  UISETP.GE.U32.AND.EX UP0, UPT, UR19, URZ, UPT, UP0 ;  /* 0x000000ff1300728c */ /* 0x000fe2000bf06100 */
[----:B------:R-:W0:Y:S08]  /*0170*/  LDCU.64 UR20, c[0x0][0x358] ;  /* 0x00006b00ff1477ac */ /* 0x000e300008000a00 */
[----:B------:R-:W-:Y:S05]  /*0180*/  BRA.U !UP0, `(.L_x_0) ;  /* 0x0000000508847547 */ /* 0x000fea000b800000 */
[----:B------:R-:W1:Y:S01]  /*0190*/  LDCU.64 UR8, c[0x0][0x388] ;  /* 0x00007100ff0877ac */ /* 0x000e620008000a00 */
[----:B------:R-:W-:Y:S01]  /*01a0*/  CS2R R2, SRZ ;  /* 0x0000000000027805 */ /* 0x000fe2000001ff00 */
[----:B------:R-:W2:Y:S01]  /*01b0*/  LDCU UR6, c[0x0][0x384] ;  /* 0x00007080ff0677ac */ /* 0x000ea20008000800 */
[----:B------:R-:W-:Y:S02]  /*01c0*/  ULOP3.LUT UR4, UR18, 0xfffffff0, URZ, 0xc0, !UPT ;  /* 0xfffffff012047892 */ /* 0x000fe4000f8ec0ff */
[----:B-1----:R-:W-:-:S04]  /*01d0*/  UIADD3 UR5, UP0, UPT, UR8, 0x40, URZ ;  /* 0x0000004008057890 */ /* 0x002fc8000ff1e0ff */
[----:B------:R-:W-:Y:S02]  /*01e0*/  UIADD3.X UR7, UPT, UPT, URZ, UR9, URZ, UP0, !UPT ;  /* 0x00000009ff077290 */ /* 0x000fe400087fe4ff */
[----:B------:R-:W-:Y:S01]  /*01f0*/  IMAD.U32 R8, RZ, RZ, UR5 ;  /* 0x00000005ff087e24 */ /* 0x000fe2000f8e00ff */
[----:B------:R-:W-:-:S03]  /*0200*/  UMOV UR5, UR4 ;  /* 0x0000000400057c82 */ /* 0x000fc60008000000 */
[----:B------:R-:W-:Y:S01]  /*0210*/  IMAD.U32 R9, RZ, RZ, UR7 ;  /* 0x00000007ff097e24 */ /* 0x000fe2000f8e00ff */
[----:B--2---:R-:W-:-:S06]  /*0220*/  UMOV UR7, UR6 ;  /* 0x0000000600077c82 */ /* 0x004fcc0008000000 */
.L_x_1:
[----:B0-----:R-:W2:Y:S04]  /*0230*/  LDG.E.64 R20, desc[UR20][R8.64+-0x40] ;  /* 0xffffc01408147981 */ /* 0x001ea8000c1e1b00 */
[----:B------:R-:W3:Y:S04]  /*0240*/  LDG.E.64 R16, desc[UR20][R8.64+-0x30] ;  /* 0xffffd01408107981 */ /* 0x000ee8000c1e1b00 */
[----:B------:R-:W4:Y:S04]  /*0250*/  LDG.E.64 R18, desc[UR20][R8.64+-0x38] ;  /* 0xffffc81408127981 */ /* 0x000f28000c1e1b00 */
[----:B------:R-:W5:Y:S04]  /*0260*/  LDG.E.64 R14, desc[UR20][R8.64+-0x28] ;  /* 0xffffd814080e7981 */ /* 0x000f68000c1e1b00 */
[----:B------:R-:W5:Y:S04]  /*0270*/  LDG.E.64 R12, desc[UR20][R8.64+-0x20] ;  /* 0xffffe014080c7981 */ /* 0x000f68000c1e1b00 */
[----:B------:R-:W5:Y:S04]  /*0280*/  LDG.E.64 R4, desc[UR20][R8.64+-0x18] ;  /* 0xffffe81408047981 */ /* 0x000f68000c1e1b00 */
[----:B------:R-:W5:Y:S04]  /*0290*/  LDG.E.64 R24, desc[UR20][R8.64+-0x10] ;  /* 0xfffff01408187981 */ /* 0x000f68000c1e1b00 */
[----:B------:R-:W5:Y:S04]  /*02a0*/  LDG.E.64 R10, desc[UR20][R8.64+-0x8] ;  /* 0xfffff814080a7981 */ /* 0x000f68000c1e1b00 */
[----:B------:R-:W5:Y:S01]  /*02b0*/  LDG.E.64 R22, desc[UR20][R8.64+0x8] ;  /* 0x0000081408167981 */ /* 0x000f62000c1e1b00 */
[----:B--2---:R-:W-:-:S04]  /*02c0*/  ISETP.NE.U32.AND P2, PT, R20, R0, PT ;  /* 0x000000001400720c */ /* 0x004fc80003f45070 */
[----:B------:R-:W-:Y:S02]  /*02d0*/  ISETP.NE.AND.EX P2, PT, R21, RZ, PT, P2 ;  /* 0x000000ff1500720c */ /* 0x000fe40003f45320 */
[----:B------:R-:W2:Y:S01]  /*02e0*/  LDG.E.64 R20, desc[UR20][R8.64] ;  /* 0x0000001408147981 */ /* 0x000ea2000c1e1b00 */
[-C--:B---3--:R-:W-:Y:S02]  /*02f0*/  ISETP.NE.U32.AND P6, PT, R16, R0.reuse, PT ;  /* 0x000000001000720c */ /* 0x088fe40003fc5070 */
[-C--:B----4-:R-:W-:Y:S02]  /*0300*/  ISETP.NE.U32.AND P5, PT, R18, R0.reuse, PT ;  /* 0x000000001200720c */ /* 0x090fe40003fa5070 */
[----:B------:R-:W-:Y:S02]  /*0310*/  ISETP.NE.AND.EX P6, PT, R17, RZ, PT, P6 ;  /* 0x000000ff1100720c */ /* 0x000fe40003fc5360 */
[----:B-----5:R-:W-:Y:S01]  /*0320*/  ISETP.NE.U32.AND P3, PT, R14, R0, PT ;  /* 0x000000000e00720c */ /* 0x020fe20003f65070 */
[----:B------:R-:W3:Y:S01]  /*0330*/  LDG.E.64 R16, desc[UR20][R8.64+0x18] ;  /* 0x0000181408107981 */ /* 0x000ee2000c1e1b00 */
[----:B------:R-:W-:-:S02]  /*0340*/  ISETP.NE.AND.EX P5, PT, R19, RZ, PT, P5 ;  /* 0x000000ff1300720c */ /* 0x000fc40003fa5350 */
[----:B------:R-:W-:Y:S01]  /*0350*/  ISETP.NE.AND.EX P3, PT, R15, RZ, PT, P3 ;  /* 0x000000ff0f00720c */ /* 0x000fe20003f65330 */
[----:B------:R-:W4:Y:S01]  /*0360*/  LDG.E.64 R18, desc[UR20][R8.64+0x10] ;  /* 0x0000101408127981 */ /* 0x000f22000c1e1b00 */
[----:B------:R-:W-:-:S03]  /*0370*/  ISETP.NE.U32.AND P4, PT, R12, R0, PT ;  /* 0x000000000c00720c */ /* 0x000fc60003f85070 */
[----:B------:R-:W5:Y:S01]  /*0380*/  LDG.E.64 R14, desc[UR20][R8.64+0x20] ;  /* 0x00002014080e7981 */ /* 0x000f62000c1e1b00 */
[-C--:B------:R-:W-:Y:S02]  /*0390*/  ISETP.NE.U32.AND P0, PT, R4, R0.reuse, PT ;  /* 0x000000000400720c */ /* 0x080fe40003f05070 */
[----:B------:R-:W-:Y:S02]  /*03a0*/  ISETP.NE.AND.EX P4, PT, R13, RZ, PT, P4 ;  /* 0x000000ff0d00720c */ /* 0x000fe40003f85340 */
[----:B------:R-:W5:Y:S01]  /*03b0*/  LDG.E.64 R12, desc[UR20][R8.64+0x28] ;  /* 0x00002814080c7981 */ /* 0x000f62000c1e1b00 */
[----:B------:R-:W-:Y:S02]  /*03c0*/  ISETP.NE.U32.AND P1, PT, R24, R0, PT ;  /* 0x000000001800720c */ /* 0x000fe40003f25070 */
[----:B------:R-:W-:Y:S02]  /*03d0*/  ISETP.NE.AND.EX P0, PT, R5, RZ, PT, P0 ;  /* 0x000000ff0500720c */ /* 0x000fe40003f05300 */
[----:B------:R-:W5:Y:S01]  /*03e0*/  LDG.E.64 R4, desc[UR20][R8.64+0x30] ;  /* 0x0000301408047981 */ /* 0x000f62000c1e1b00 */
[----:B------:R-:W-:-:S03]  /*03f0*/  ISETP.NE.AND.EX P1, PT, R25, RZ, PT, P1 ;  /* 0x000000ff1900720c */ /* 0x000fc60003f25310 */
[----:B------:R-:W5:Y:S01]  /*0400*/  LDG.E.64 R24, desc[UR20][R8.64+0x38] ;  /* 0x0000381408187981 */ /* 0x000f62000c1e1b00 */
[----:B------:R-:W-:Y:S02]  /*0410*/  SEL R26, RZ, 0x1, P2 ;  /* 0x00000001ff1a7807 */ /* 0x000fe40001000000 */
[----:B------:R-:W-:-:S04]  /*0420*/  ISETP.NE.U32.AND P2, PT, R10, R0, PT ;  /* 0x000000000a00720c */ /* 0x000fc80003f45070 */
[----:B------:R-:W-:Y:S02]  /*0430*/  ISETP.NE.AND.EX P2, PT, R11, RZ, PT, P2 ;  /* 0x000000ff0b00720c */ /* 0x000fe40003f45320 */
[----:B------:R-:W-:Y:S02]  /*0440*/  SEL R11, RZ, 0x1, P5 ;  /* 0x00000001ff0b7807 */ /* 0x000fe40002800000 */
[----:B------:R-:W-:Y:S02]  /*0450*/  SEL R27, RZ, 0x1, P6 ;  /* 0x00000001ff1b7807 */ /* 0x000fe40003000000 */
[----:B------:R-:W-:Y:S02]  /*0460*/  IADD3 R10, P5, P6, R11, R2, R26 ;  /* 0x000000020b0a7210 */ /* 0x000fe40007ebe01a */
[----:B------:R-:W-:Y:S02]  /*0470*/  SEL R2, RZ, 0x1, P3 ;  /* 0x00000001ff027807 */ /* 0x000fe40001800000 */
[----:B------:R-:W-:-:S02]  /*0480*/  SEL R11, RZ, 0x1, P4 ;  /* 0x00000001ff0b7807 */ /* 0x000fc40002000000 */
[----:B------:R-:W-:Y:S02]  /*0490*/  IADD3 R2, P3, P4, R2, R10, R27 ;  /* 0x0000000a02027210 */ /* 0x000fe40007c7e01b */
[----:B------:R-:W-:Y:S02]  /*04a0*/  SEL R10, RZ, 0x1, P0 ;  /* 0x00000001ff0a7807 */ /* 0x000fe40000000000 */
[----:B------:R-:W-:Y:S02]  /*04b0*/  IADD3.X R26, PT, PT, RZ, R3, RZ, P5, P6 ;  /* 0x00000003ff1a7210 */ /* 0x000fe40002fec4ff */
[----:B------:R-:W-:Y:S02]  /*04c0*/  IADD3 R10, P5, P6, R10, R2, R11 ;  /* 0x000000020a0a7210 */ /* 0x000fe40007ebe00b */
[----:B------:R-:W-:Y:S02]  /*04d0*/  SEL R11, RZ, 0x1, P1 ;  /* 0x00000001ff0b7807 */ /* 0x000fe40000800000 */
[----:B------:R-:W-:-:S02]  /*04e0*/  ISETP.NE.U32.AND P1, PT, R22, R0, PT ;  /* 0x000000001600720c */ /* 0x000fc40003f25070 */
[----:B------:R-:W-:Y:S02]  /*04f0*/  SEL R2, RZ, 0x1, P2 ;  /* 0x00000001ff027807 */ /* 0x000fe40001000000 */
[----:B------:R-:W-:Y:S01]  /*0500*/  ISETP.NE.AND.EX P1, PT, R23, RZ, PT, P1 ;  /* 0x000000ff1700720c */ /* 0x000fe20003f25310 */
[----:B------:R-:W-:-:S04]  /*0510*/  UIADD3 UR5, UP0, UPT, UR5, -0x10, URZ ;  /* 0xfffffff005057890 */ /* 0x000fc8000ff1e0ff */
[----:B------:R-:W-:Y:S02]  /*0520*/  UIADD3.X UR7, UPT, UPT, UR7, -0x1, URZ, UP0, !UPT ;  /* 0xffffffff07077890 */ /* 0x000fe400087fe4ff */
[----:B------:R-:W-:-:S04]  /*0530*/  UISETP.NE.U32.AND UP0, UPT, UR5, URZ, UPT ;  /* 0x000000ff0500728c */ /* 0x000fc8000bf05070 */
[----:B------:R-:W-:Y:S01]  /*0540*/  UISETP.NE.AND.EX UP0, UPT, UR7, URZ, UPT, UP0 ;  /* 0x000000ff0700728c */ /* 0x000fe2000bf05300 */
[----:B--2---:R-:W-:-:S04]  /*0550*/  ISETP.NE.U32.AND P0, PT, R20, R0, PT ;  /* 0x000000001400720c */ /* 0x004fc80003f05070 */
[----:B------:R-:W-:-:S04]  /*0560*/  ISETP.NE.AND.EX P0, PT, R21, RZ, PT, P0 ;  /* 0x000000ff1500720c */ /* 0x000fc80003f05300 */
[----:B------:R-:W-:Y:S02]  /*0570*/  SEL R3, RZ, 0x1, P0 ;  /* 0x00000001ff037807 */ /* 0x000fe40000000000 */
[----:B---3--:R-:W-:Y:S02]  /*0580*/  ISETP.NE.U32.AND P0, PT, R16, R0, PT ;  /* 0x000000001000720c */ /* 0x008fe40003f05070 */
[----:B------:R-:W-:Y:S02]  /*0590*/  IADD3.X R16, PT, PT, RZ, R26, RZ, P3, P4 ;  /* 0x0000001aff107210 */ /* 0x000fe40001fe84ff */
[----:B------:R-:W-:Y:S02]  /*05a0*/  IADD3 R2, P4, P3, R2, R10, R11 ;  /* 0x0000000a02027210 */ /* 0x000fe40007b9e00b */
[----:B----4-:R-:W-:Y:S02]  /*05b0*/  ISETP.NE.U32.AND P2, PT, R18, R0, PT ;  /* 0x000000001200720c */ /* 0x010fe40003f45070 */
[----:B------:R-:W-:-:S02]  /*05c0*/  SEL R10, RZ, 0x1, P1 ;  /* 0x00000001ff0a7807 */ /* 0x000fc40000800000 */
[----:B------:R-:W-:Y:S02]  /*05d0*/  ISETP.NE.AND.EX P1, PT, R17, RZ, PT, P0 ;  /* 0x000000ff1100720c */ /* 0x000fe40003f25300 */
[----:B-----5:R-:W-:Y:S02]  /*05e0*/  ISETP.NE.U32.AND P0, PT, R14, R0, PT ;  /* 0x000000000e00720c */ /* 0x020fe40003f05070 */
[----:B------:R-:W-:Y:S02]  /*05f0*/  IADD3.X R11, PT, PT, RZ, R16, RZ, P5, P6 ;  /* 0x00000010ff0b7210 */ /* 0x000fe40002fec4ff */
[----:B------:R-:W-:Y:S02]  /*0600*/  ISETP.NE.AND.EX P2, PT, R19, RZ, PT, P2 ;  /* 0x000000ff1300720c */ /* 0x000fe40003f45320 */
[----:B------:R-:W-:Y:S02]  /*0610*/  IADD3 R10, P6, P5, R10, R2, R3 ;  /* 0x000000020a0a7210 */ /* 0x000fe40007dde003 */
[----:B------:R-:W-:-:S02]  /*0620*/  SEL R2, RZ, 0x1, P1 ;  /* 0x00000001ff027807 */ /* 0x000fc40000800000 */
[----:B------:R-:W-:Y:S02]  /*0630*/  ISETP.NE.AND.EX P0, PT, R15, RZ, PT, P0 ;  /* 0x000000ff0f00720c */ /* 0x000fe40003f05300 */
[-C--:B------:R-:W-:Y:S02]  /*0640*/  ISETP.NE.U32.AND P1, PT, R12, R0.reuse, PT ;  /* 0x000000000c00720c */ /* 0x080fe40003f25070 */
[----:B------:R-:W-:Y:S02]  /*0650*/  SEL R3, RZ, 0x1, P2 ;  /* 0x00000001ff037807 */ /* 0x000fe40001000000 */
[----:B------:R-:W-:Y:S02]  /*0660*/  IADD3.X R12, PT, PT, RZ, R11, RZ, P4, P3 ;  /* 0x0000000bff0c7210 */ /* 0x000fe400027e64ff */
[----:B------:R-:W-:Y:S02]  /*0670*/  ISETP.NE.U32.AND P2, PT, R4, R0, PT ;  /* 0x000000000400720c */ /* 0x000fe40003f45070 */
[----:B------:R-:W-:-:S02]  /*0680*/  ISETP.NE.AND.EX P1, PT, R13, RZ, PT, P1 ;  /* 0x000000ff0d00720c */ /* 0x000fc40003f25310 */
[----:B------:R-:W-:Y:S02]  /*0690*/  SEL R11, RZ, 0x1, P0 ;  /* 0x00000001ff0b7807 */ /* 0x000fe40000000000 */
[----:B------:R-:W-:Y:S02]  /*06a0*/  ISETP.NE.U32.AND P0, PT, R24, R0, PT ;  /* 0x000000001800720c */ /* 0x000fe40003f05070 */
[----:B------:R-:W-:Y:S02]  /*06b0*/  ISETP.NE.AND.EX P2, PT, R5, RZ, PT, P2 ;  /* 0x000000ff0500720c */ /* 0x000fe40003f45320 */
[----:B------:R-:W-:Y:S02]  /*06c0*/  IADD3 R2, P3, P4, R2, R10, R3 ;  /* 0x0000000a02027210 */ /* 0x000fe40007c7e003 */
[----:B------:R-:W-:Y:S02]  /*06d0*/  SEL R4, RZ, 0x1, P1 ;  /* 0x00000001ff047807 */ /* 0x000fe40000800000 */
[----:B------:R-:W-:-:S02]  /*06e0*/  ISETP.NE.AND.EX P0, PT, R25, RZ, PT, P0 ;  /* 0x000000ff1900720c */ /* 0x000fc40003f05300 */
[----:B------:R-:W-:Y:S02]  /*06f0*/  IADD3.X R5, PT, PT, RZ, R12, RZ, P6, P5 ;  /* 0x0000000cff057210 */ /* 0x000fe400037ea4ff */
[----:B------:R-:W-:Y:S02]  /*0700*/  SEL R3, RZ, 0x1, P2 ;  /* 0x00000001ff037807 */ /* 0x000fe40001000000 */
[----:B------:R-:W-:Y:S02]  /*0710*/  IADD3 R4, P2, P1, R4, R2, R11 ;  /* 0x0000000204047210 */ /* 0x000fe4000795e00b */
[----:B------:R-:W-:Y:S02]  /*0720*/  SEL R2, RZ, 0x1, P0 ;  /* 0x00000001ff027807 */ /* 0x000fe40000000000 */
[----:B------:R-:W-:Y:S02]  /*0730*/  IADD3.X R5, PT, PT, RZ, R5, RZ, P3, P4 ;  /* 0x00000005ff057210 */ /* 0x000fe40001fe84ff */
[----:B------:R-:W-:-:S02]  /*0740*/  IADD3 R2, P0, P3, R2, R4, R3 ;  /* 0x0000000402027210 */ /* 0x000fc40007b1e003 */
[----:B------:R-:W-:Y:S02]  /*0750*/  IADD3 R8, P4, PT, R8, 0x80, RZ ;  /* 0x0000008008087810 */ /* 0x000fe40007f9e0ff */
[----:B------:R-:W-:-:S03]  /*0760*/  IADD3.X R3, PT, PT, RZ, R5, RZ, P2, P1 ;  /* 0x00000005ff037210 */ /* 0x000fc600017e24ff */
[----:B------:R-:W-:Y:S01]  /*0770*/  IMAD.X R9, RZ, RZ, R9, P4 ;  /* 0x000000ffff097224 */ /* 0x000fe200020e0609 */
[----:B------:R-:W-:Y:S01]  /*0780*/  IADD3.X R3, PT, PT, RZ, R3, RZ, P0, P3 ;  /* 0x00000003ff037210 */ /* 0x000fe200007e64ff */
[----:B------:R-:W-:Y:S06]  /*0790*/  BRA.U UP0, `(.L_x_1) ;  /* 0xfffffff900a47547 */ /* 0x000fec000b83ffff */
.L_x_0:
[----:B------:R-:W-:-:S04]  /*07a0*/  UISETP.NE.U32.AND UP0, UPT, UR10, URZ, UPT ;  /* 0x000000ff0a00728c */ /* 0x000fc8000bf05070 */
[----:B------:R-:W-:-:S09]  /*07b0*/  UISETP.NE.AND.EX UP0, UPT, URZ, URZ, UPT, UP0 ;  /* 0x000000ffff00728c */ /* 0x000fd2000bf05300 */
[----:B------:R-:W-:Y:S05]  /*07c0*/  BRA.U !UP0, `(.L_x_2) ;  /* 0x0000000908fc7547 */ /* 0x000fea000b800000 */
[----:B------:R-:W-:Y:S02]  /*07d0*/  UISETP.GE.U32.AND UP1, UPT, UR10, 0x8, UPT ;  /* 0x000000080a00788c */ /* 0x000fe4000bf26070 */
[----:B------:R-:W-:Y:S02]  /*07e0*/  ULOP3.LUT UR26, UR18, 0x7, URZ, 0xc0, !UPT ;  /* 0x00000007121a7892 */ /* 0x000fe4000f8ec0ff */
[----:B------:R-:W-:Y:S02]  /*07f0*/  UISETP.GE.U32.AND.EX UP1, UPT, URZ, URZ, UPT, UP1 ;  /* 0x000000ffff00728c */ /* 0x000fe4000bf26110 */
[----:B------:R-:W-:-:S04]  /*0800*/  UISETP.NE.U32.AND UP0, UPT, UR26, URZ, UPT ;  /* 0x000000ff1a00728c */ /* 0x000fc8000bf05070 */
[----:B------:R-:W-:-:S03]  /*0810*/  UISETP.NE.AND.EX UP0, UPT, URZ, URZ, UPT, UP0 ;  /* 0x000000ffff00728c */ /* 0x000fc6000bf05300 */
[----:B------:R-:W-:Y:S08]  /*0820*/  BRA.U !UP1, `(.L_x_3) ;  /* 0x0000000509a47547 */ /* 0x000ff0000b800000 */
[----:B------:R-:W1:Y:S01]  /*0830*/  LDCU.64 UR8, c[0x0][0x388] ;  /* 0x00007100ff0877ac */ /* 0x000e620008000a00 */
[----:B------:R-:W-:Y:S02]  /*0840*/  USHF.L.U32 UR5, UR4, 0x3, URZ ;  /* 0x0000000304057899 */ /* 0x000fe400080006ff */
[----:B------:R-:W-:Y:S02]  /*0850*/  USHF.L.U64.HI UR6, UR4, 0x3, UR6 ;  /* 0x0000000304067899 */ /* 0x000fe40008010206 */
[----:B------:R-:W-:Y:S02]  /*0860*/  UIADD3 UR22, UP1, UPT, UR5, 0x8, URZ ;  /* 0x0000000805167890 */ /* 0x000fe4000ff3e0ff */
[----:B------:R-:W-:Y:S02]  /*0870*/  UIADD3 UR17, UP2, UPT, UR5, 0x10, URZ ;  /* 0x0000001005117890 */ /* 0x000fe4000ff5e0ff */
[----:B------:R-:W-:Y:S02]  /*0880*/  UIADD3.X UR23, UPT, UPT, URZ, UR6, URZ, UP1, !UPT ;  /* 0x00000006ff177290 */ /* 0x000fe40008ffe4ff */
[----:B------:R-:W-:-:S02]  /*0890*/  ULOP3.LUT UR22, UR22, 0xfffffff8, URZ, 0xc0, !UPT ;  /* 0xfffffff816167892 */ /* 0x000fc4000f8ec0ff */
[----:B------:R-:W-:Y:S02]  /*08a0*/  UIADD3 UR15, UP3, UPT, UR5, 0x18, URZ ;  /* 0x00000018050f7890 */ /* 0x000fe4000ff7e0ff */
[----:B-1----:R-:W-:Y:S02]  /*08b0*/  UIADD3 UR24, UP6, UPT, UR5, UR8, URZ ;  /* 0x0000000805187290 */ /* 0x002fe4000ffde0ff */
[----:B------:R-:W-:Y:S02]  /*08c0*/  UIADD3 UR13, UP4, UPT, UR5, 0x20, URZ ;  /* 0x00000020050d7890 */ /* 0x000fe4000ff9e0ff */
[----:B------:R-:W-:Y:S02]  /*08d0*/  UIADD3.X UR25, UPT, UPT, UR6, UR9, URZ, UP6, !UPT ;  /* 0x0000000906197290 */ /* 0x000fe4000b7fe4ff */
[----:B------:R-:W-:Y:S01]  /*08e0*/  UIADD3 UR7, UP6, UPT, UR5, 0x30, URZ ;  /* 0x0000003005077890 */ /* 0x000fe2000ffde0ff */
[----:B------:R-:W-:Y:S01]  /*08f0*/  IMAD.U32 R10, RZ, RZ, UR24 ;  /* 0x00000018ff0a7e24 */ /* 0x000fe2000f8e00ff */
[----:B------:R-:W-:-:S02]  /*0900*/  UIADD3 UR11, UP5, UPT, UR5, 0x28, URZ ;  /* 0x00000028050b7890 */ /* 0x000fc4000ffbe0ff */
[----:B------:R-:W-:Y:S01]  /*0910*/  UIADD3.X UR10, UPT, UPT, URZ, UR6, URZ, UP6, !UPT ;  /* 0x00000006ff0a7290 */ /* 0x000fe2000b7fe4ff */
[----:B------:R-:W-:Y:S01]  /*0920*/  IMAD.U32 R11, RZ, RZ, UR25 ;  /* 0x00000019ff0b7e24 */ /* 0x000fe2000f8e00ff */
[----:B------:R-:W-:Y:S02]  /*0930*/  ULOP3.LUT UR23, UR23, 0x7, URZ, 0xc0, !UPT ;  /* 0x0000000717177892 */ /* 0x000fe4000f8ec0ff */
[----:B------:R-:W-:Y:S02]  /*0940*/  UIADD3 UR22, UP6, UPT, UR22, UR8, URZ ;  /* 0x0000000816167290 */ /* 0x000fe4000ffde0ff */
[----:B------:R-:W-:Y:S01]  /*0950*/  UIADD3.X UR19, UPT, UPT, URZ, UR6, URZ, UP2, !UPT ;  /* 0x00000006ff137290 */ /* 0x000fe200097fe4ff */
[----:B0-----:R-:W2:Y:S01]  /*0960*/  LDG.E.64 R10, desc[UR20][R10.64] ;  /* 0x000000140a0a7981 */ /* 0x001ea2000c1e1b00 */
[----:B------:R-:W-:Y:S02]  /*0970*/  ULOP3.LUT UR17, UR17, 0xfffffff8, URZ, 0xc0, !UPT ;  /* 0xfffffff811117892 */ /* 0x000fe4000f8ec0ff */
[----:B------:R-:W-:Y:S01]  /*0980*/  UIADD3.X UR16, UPT, UPT, URZ, UR6, URZ, UP3, !UPT ;  /* 0x00000006ff107290 */ /* 0x000fe20009ffe4ff */
[----:B------:R-:W-:Y:S01]  /*0990*/  IMAD.U32 R14, RZ, RZ, UR22 ;  /* 0x00000016ff0e7e24 */ /* 0x000fe2000f8e00ff */
[----:B------:R-:W-:-:S02]  /*09a0*/  ULOP3.LUT UR15, UR15, 0xfffffff8, URZ, 0xc0, !UPT ;  /* 0xfffffff80f0f7892 */ /* 0x000fc4000f8ec0ff */
[----:B------:R-:W-:Y:S02]  /*09b0*/  UIADD3.X UR14, UPT, UPT, URZ, UR6, URZ, UP4, !UPT ;  /* 0x00000006ff0e7290 */ /* 0x000fe4000a7fe4ff */
[----:B------:R-:W-:Y:S02]  /*09c0*/  ULOP3.LUT UR13, UR13, 0xfffffff8, URZ, 0xc0, !UPT ;  /* 0xfffffff80d0d7892 */ /* 0x000fe4000f8ec0ff */
[----:B------:R-:W-:Y:S02]  /*09d0*/  UIADD3.X UR12, UPT, UPT, URZ, UR6, URZ, UP5, !UPT ;  /* 0x00000006ff0c7290 */ /* 0x000fe4000affe4ff */
[----:B------:R-:W-:Y:S02]  /*09e0*/  UIADD3.X UR23, UPT, UPT, UR23, UR9, URZ, UP6, !UPT ;  /* 0x0000000917177290 */ /* 0x000fe4000b7fe4ff */
[----:B------:R-:W-:Y:S02]  /*09f0*/  ULOP3.LUT UR11, UR11, 0xfffffff8, URZ, 0xc0, !UPT ;  /* 0xfffffff80b0b7892 */ /* 0x000fe4000f8ec0ff */
[----:B------:R-:W-:-:S02]  /*0a00*/  ULOP3.LUT UR19, UR19, 0x7, URZ, 0xc0, !UPT ;  /* 0x0000000713137892 */ /* 0x000fc4000f8ec0ff */
[----:B------:R-:W-:Y:S01]  /*0a10*/  UIADD3 UR17, UP5, UPT, UR17, UR8, URZ ;  /* 0x0000000811117290 */ /* 0x000fe2000ffbe0ff */
[----:B------:R-:W-:Y:S01]  /*0a20*/  IMAD.U32 R15, RZ, RZ, UR23 ;  /* 0x00000017ff0f7e24 */ /* 0x000fe2000f8e00ff */
[----:B------:R-:W-:Y:S02]  /*0a30*/  ULOP3.LUT UR16, UR16, 0x7, URZ, 0xc0, !UPT ;  /* 0x0000000710107892 */ /* 0x000fe4000f8ec0ff */
[----:B------:R-:W-:Y:S02]  /*0a40*/  UIADD3 UR15, UP4, UPT, UR15, UR8, URZ ;  /* 0x000000080f0f7290 */ /* 0x000fe4000ff9e0ff */
[----:B------:R-:W-:Y:S01]  /*0a50*/  UIADD3 UR5, UP1, UPT, UR5, 0x38, URZ ;  /* 0x0000003805057890 */ /* 0x000fe2000ff3e0ff */
[----:B------:R-:W-:Y:S01]  /*0a60*/  IMAD.U32 R8, RZ, RZ, UR17 ;  /* 0x00000011ff087e24 */ /* 0x000fe2000f8e00ff */
[----:B------:R-:W-:Y:S01]  /*0a70*/  ULOP3.LUT UR14, UR14, 0x7, URZ, 0xc0, !UPT ;  /* 0x000000070e0e7892 */ /* 0x000fe2000f8ec0ff */
[----:B------:R-:W3:Y:S01]  /*0a80*/  LDG.E.64 R14, desc[UR20][R14.64] ;  /* 0x000000140e0e7981 */ /* 0x000ee2000c1e1b00 */
[----:B------:R-:W-:Y:S01]  /*0a90*/  UIADD3 UR13, UP3, UPT, UR13, UR8, URZ ;  /* 0x000000080d0d7290 */ /* 0x000fe2000ff7e0ff */
[----:B------:R-:W-:Y:S01]  /*0aa0*/  IMAD.U32 R12, RZ, RZ, UR15 ;  /* 0x0000000fff0c7e24 */ /* 0x000fe2000f8e00ff */
[----:B------:R-:W-:-:S02]  /*0ab0*/  ULOP3.LUT UR7, UR7, 0xfffffff8, URZ, 0xc0, !UPT ;  /* 0xfffffff807077892 */ /* 0x000fc4000f8ec0ff */
[----:B------:R-:W-:Y:S02]  /*0ac0*/  ULOP3.LUT UR12, UR12, 0x7, URZ, 0xc0, !UPT ;  /* 0x000000070c0c7892 */ /* 0x000fe4000f8ec0ff */
[----:B------:R-:W-:Y:S01]  /*0ad0*/  UIADD3 UR11, UP2, UPT, UR11, UR8, URZ ;  /* 0x000000080b0b7290 */ /* 0x000fe2000ff5e0ff */
[----:B------:R-:W-:Y:S01]  /*0ae0*/  IMAD.U32 R20, RZ, RZ, UR13 ;  /* 0x0000000dff147e24 */ /* 0x000fe2000f8e00ff */
[----:B------:R-:W-:Y:S02]  /*0af0*/  UIADD3.X UR19, UPT, UPT, UR19, UR9, URZ, UP5, !UPT ;  /* 0x0000000913137290 */ /* 0x000fe4000affe4ff */
[----:B------:R-:W-:Y:S02]  /*0b00*/  UIADD3.X UR16, UPT, UPT, UR16, UR9, URZ, UP4, !UPT ;  /* 0x0000000910107290 */ /* 0x000fe4000a7fe4ff */
[----:B------:R-:W-:Y:S02]  /*0b10*/  UIADD3.X UR6, UPT, UPT, URZ, UR6, URZ, UP1, !UPT ;  /* 0x00000006ff067290 */ /* 0x000fe40008ffe4ff */
[----:B------:R-:W-:-:S02]  /*0b20*/  ULOP3.LUT UR5, UR5, 0xfffffff8, URZ, 0xc0, !UPT ;  /* 0xfffffff805057892 */ /* 0x000fc4000f8ec0ff */
[----:B------:R-:W-:Y:S02]  /*0b30*/  UIADD3.X UR14, UPT, UPT, UR14, UR9, URZ, UP3, !UPT ;  /* 0x000000090e0e7290 */ /* 0x000fe40009ffe4ff */
[----:B------:R-:W-:Y:S02]  /*0b40*/  ULOP3.LUT UR10, UR10, 0x7, URZ, 0xc0, !UPT ;  /* 0x000000070a0a7892 */ /* 0x000fe4000f8ec0ff */
[----:B------:R-:W-:Y:S02]  /*0b50*/  UIADD3 UR7, UP1, UPT, UR7, UR8, URZ ;  /* 0x0000000807077290 */ /* 0x000fe4000ff3e0ff */
[----:B------:R-:W-:Y:S01]  /*0b60*/  UIADD3.X UR12, UPT, UPT, UR12, UR9, URZ, UP2, !UPT ;  /* 0x000000090c0c7290 */ /* 0x000fe200097fe4ff */
[----:B------:R-:W-:Y:S01]  /*0b70*/  IMAD.U32 R9, RZ, RZ, UR19 ;  /* 0x00000013ff097e24 */ /* 0x000fe2000f8e00ff */
[----:B------:R-:W-:Y:S01]  /*0b80*/  ULOP3.LUT UR6, UR6, 0x7, URZ, 0xc0, !UPT ;  /* 0x0000000706067892 */ /* 0x000fe2000f8ec0ff */
[----:B------:R-:W-:Y:S01]  /*0b90*/  IMAD.U32 R13, RZ, RZ, UR16 ;  /* 0x00000010ff0d7e24 */ /* 0x000fe2000f8e00ff */
[----:B------:R-:W-:Y:S01]  /*0ba0*/  UIADD3 UR8, UP6, UPT, UR5, UR8, URZ ;  /* 0x0000000805087290 */ /* 0x000fe2000ffde0ff */
[----:B------:R-:W-:Y:S01]  /*0bb0*/  IMAD.U32 R21, RZ, RZ, UR14 ;  /* 0x0000000eff157e24 */ /* 0x000fe2000f8e00ff */
[----:B------:R-:W-:Y:S01]  /*0bc0*/  UIADD3.X UR5, UPT, UPT, UR10, UR9, URZ, UP1, !UPT ;  /* 0x000000090a057290 */ /* 0x000fe20008ffe4ff */
[----:B------:R-:W-:Y:S01]  /*0bd0*/  IMAD.U32 R18, RZ, RZ, UR11 ;  /* 0x0000000bff127e24 */ /* 0x000fe2000f8e00ff */
[----:B------:R-:W-:Y:S01]  /*0be0*/  UIADD3.X UR9, UPT, UPT, UR6, UR9, URZ, UP6, !UPT ;  /* 0x0000000906097290 */ /* 0x000fe2000b7fe4ff */
[----:B------:R-:W-:Y:S01]  /*0bf0*/  IMAD.U32 R19, RZ, RZ, UR12 ;  /* 0x0000000cff137e24 */ /* 0x000fe2000f8e00ff */
[----:B------:R-:W4:Y:S01]  /*0c00*/  LDG.E.64 R8, desc[UR20][R8.64] ;  /* 0x0000001408087981 */ /* 0x000f22000c1e1b00 */
[----:B------:R-:W-:-:S03]  /*0c10*/  IMAD.U32 R16, RZ, RZ, UR7 ;  /* 0x00000007ff107e24 */ /* 0x000fc6000f8e00ff */
[----:B------:R-:W5:Y:S01]  /*0c20*/  LDG.E.64 R12, desc[UR20][R12.64] ;  /* 0x000000140c0c7981 */ /* 0x000f62000c1e1b00 */
[----:B------:R-:W-:Y:S02]  /*0c30*/  IMAD.U32 R4, RZ, RZ, UR8 ;  /* 0x00000008ff047e24 */ /* 0x000fe4000f8e00ff */
[----:B------:R-:W-:Y:S01]  /*0c40*/  IMAD.U32 R17, RZ, RZ, UR5 ;  /* 0x00000005ff117e24 */ /* 0x000fe2000f8e00ff */
[----:B------:R-:W5:Y:S01]  /*0c50*/  LDG.E.64 R20, desc[UR20][R20.64] ;  /* 0x0000001414147981 */ /* 0x000f62000c1e1b00 */
[----:B------:R-:W-:-:S03]  /*0c60*/  IMAD.U32 R5, RZ, RZ, UR9 ;  /* 0x00000009ff057e24 */ /* 0x000fc6000f8e00ff */
[----:B------:R-:W5:Y:S04]  /*0c70*/  LDG.E.64 R18, desc[UR20][R18.64] ;  /* 0x0000001412127981 */ /* 0x000f68000c1e1b00 */
[----:B------:R-:W5:Y:S04]  /*0c80*/  LDG.E.64 R16, desc[UR20][R16.64] ;  /* 0x0000001410107981 */ /* 0x000f68000c1e1b00 */
[----:B------:R-:W5:Y:S01]  /*0c90*/  LDG.E.64 R4, desc[UR20][R4.64] ;  /* 0x0000001404047981 */ /* 0x000f62000c1e1b00 */
[----:B------:R-:W-:Y:S01]  /*0ca0*/  UIADD3 UR4, UPT, UPT, UR4, 0x8, URZ ;  /* 0x0000000804047890 */ /* 0x000fe2000fffe0ff */
[----:B------:R-:W-:Y:S01]  /*0cb0*/  UMOV UR6, URZ ;  /* 0x000000ff00067c82 */ /* 0x000fe20008000000 */
[----:B--2---:R-:W-:-:S04]  /*0cc0*/  ISETP.NE.U32.AND P0, PT, R10, R0, PT ;  /* 0x000000000a00720c */ /* 0x004fc80003f05070 */
[----:B------:R-:W-:-:S04]  /*0cd0*/  ISETP.NE.AND.EX P0, PT, R11, RZ, PT, P0 ;  /* 0x000000ff0b00720c */ /* 0x000fc80003f05300 */
[----:B------:R-:W-:Y:S02]  /*0ce0*/  SEL R10, RZ, 0x1, P0 ;  /* 0x00000001ff0a7807 */ /* 0x000fe40000000000 */
[----:B---3--:R-:W-:-:S04]  /*0cf0*/  ISETP.NE.U32.AND P1, PT, R14, R0, PT ;  /* 0x000000000e00720c */ /* 0x008fc80003f25070 */
[----:B------:R-:W-:-:S04]  /*0d00*/  ISETP.NE.AND.EX P1, PT, R15, RZ, PT, P1 ;  /* 0x000000ff0f00720c */ /* 0x000fc80003f25310 */
[----:B------:R-:W-:-:S04]  /*0d10*/  SEL R11, RZ, 0x1, P1 ;  /* 0x00000001ff0b7807 */ /* 0x000fc80000800000 */
[----:B------:R-:W-:Y:S02]  /*0d20*/  IADD3 R10, P5, P4, R11, R2, R10 ;  /* 0x000000020b0a7210 */ /* 0x000fe40007cbe00a */
[-C--:B----4-:R-:W-:Y:S02]  /*0d30*/  ISETP.NE.U32.AND P2, PT, R8, R0.reuse, PT ;  /* 0x000000000800720c */ /* 0x090fe40003f45070 */
[-C--:B-----5:R-:W-:Y:S02]  /*0d40*/  ISETP.NE.U32.AND P3, PT, R12, R0.reuse, PT ;  /* 0x000000000c00720c */ /* 0x0a0fe40003f65070 */
[----:B------:R-:W-:Y:S02]  /*0d50*/  ISETP.NE.AND.EX P2, PT, R9, RZ, PT, P2 ;  /* 0x000000ff0900720c */ /* 0x000fe40003f45320 */
[----:B------:R-:W-:Y:S02]  /*0d60*/  ISETP.NE.U32.AND P0, PT, R20, R0, PT ;  /* 0x000000001400720c */ /* 0x000fe40003f05070 */
[----:B------:R-:W-:-:S02]  /*0d70*/  ISETP.NE.AND.EX P3, PT, R13, RZ, PT, P3 ;  /* 0x000000ff0d00720c */ /* 0x000fc40003f65330 */
[-C--:B------:R-:W-:Y:S02]  /*0d80*/  ISETP.NE.U32.AND P1, PT, R18, R0.reuse, PT ;  /* 0x000000001200720c */ /* 0x080fe40003f25070 */
[----:B------:R-:W-:Y:S02]  /*0d90*/  ISETP.NE.AND.EX P0, PT, R21, RZ, PT, P0 ;  /* 0x000000ff1500720c */ /* 0x000fe40003f05300 */
[----:B------:R-:W-:Y:S02]  /*0da0*/  ISETP.NE.AND.EX P1, PT, R19, RZ, PT, P1 ;  /* 0x000000ff1300720c */ /* 0x000fe40003f25310 */
[----:B------:R-:W-:Y:S02]  /*0db0*/  SEL R11, RZ, 0x1, P2 ;  /* 0x00000001ff0b7807 */ /* 0x000fe40001000000 */
[----:B------:R-:W-:Y:S02]  /*0dc0*/  SEL R2, RZ, 0x1, P3 ;  /* 0x00000001ff027807 */ /* 0x000fe40001800000 */
[----:B------:R-:W-:-:S02]  /*0dd0*/  ISETP.NE.U32.AND P3, PT, R16, R0, PT ;  /* 0x000000001000720c */ /* 0x000fc40003f65070 */
[----:B------:R-:W-:Y:S02]  /*0de0*/  ISETP.NE.U32.AND P2, PT, R4, R0, PT ;  /* 0x000000000400720c */ /* 0x000fe40003f45070 */
[----:B------:R-:W-:Y:S02]  /*0df0*/  SEL R9, RZ, 0x1, P0 ;  /* 0x00000001ff097807 */ /* 0x000fe40000000000 */
[----:B------:R-:W-:Y:S02]  /*0e00*/  IADD3 R2, P0, P6, R2, R10, R11 ;  /* 0x0000000a02027210 */ /* 0x000fe40007e1e00b */
[----:B------:R-:W-:Y:S02]  /*0e10*/  SEL R4, RZ, 0x1, P1 ;  /* 0x00000001ff047807 */ /* 0x000fe40000800000 */
[----:B------:R-:W-:Y:S02]  /*0e20*/  ISETP.NE.AND.EX P3, PT, R17, RZ, PT, P3 ;  /* 0x000000ff1100720c */ /* 0x000fe40003f65330 */
[----:B------:R-:W-:-:S02]  /*0e30*/  ISETP.NE.AND.EX P2, PT, R5, RZ, PT, P2 ;  /* 0x000000ff0500720c */ /* 0x000fc40003f45320 */
[----:B------:R-:W-:Y:S02]  /*0e40*/  IADD3.X R5, PT, PT, RZ, R3, RZ, P5, P4 ;  /* 0x00000003ff057210 */ /* 0x000fe40002fe84ff */
[----:B------:R-:W-:Y:S02]  /*0e50*/  IADD3 R4, P4, P1, R4, R2, R9 ;  /* 0x0000000204047210 */ /* 0x000fe4000799e009 */
[----:B------:R-:W-:Y:S02]  /*0e60*/  SEL R3, RZ, 0x1, P3 ;  /* 0x00000001ff037807 */ /* 0x000fe40001800000 */
[----:B------:R-:W-:Y:S02]  /*0e70*/  SEL R2, RZ, 0x1, P2 ;  /* 0x00000001ff027807 */ /* 0x000fe40001000000 */
[----:B------:R-:W-:Y:S02]  /*0e80*/  IADD3.X R5, PT, PT, RZ, R5, RZ, P0, P6 ;  /* 0x00000005ff057210 */ /* 0x000fe400007ec4ff */
[----:B------:R-:W-:-:S02]  /*0e90*/  IADD3 R2, P0, P2, R2, R4, R3 ;  /* 0x0000000402027210 */ /* 0x000fc40007a1e003 */
[----:B------:R-:W-:-:S04]  /*0ea0*/  IADD3.X R3, PT, PT, RZ, R5, RZ, P4, P1 ;  /* 0x00000005ff037210 */ /* 0x000fc800027e24ff */
[----:B------:R-:W-:-:S07]  /*0eb0*/  IADD3.X R3, PT, PT, RZ, R3, RZ, P0, P2 ;  /* 0x00000003ff037210 */ /* 0x000fce00007e44ff */
.L_x_3:
[----:B------:R-:W-:Y:S05]  /*0ec0*/  BRA.U !UP0, `(.L_x_2) ;  /* 0x00000005083c7547 */ /* 0x000fea000b800000 */
[----:B------:R-:W-:Y:S02]  /*0ed0*/  UISETP.GE.U32.AND UP1, UPT, UR26, 0x4, UPT ;  /* 0x000000041a00788c */ /* 0x000fe4000bf26070 */
[----:B------:R-:W-:Y:S02]  /*0ee0*/  ULOP3.LUT UR14, UR18, 0x3, URZ, 0xc0, !UPT ;  /* 0x00000003120e7892 */ /* 0x000fe4000f8ec0ff */
[----:B------:R-:W-:Y:S02]  /*0ef0*/  UISETP.GE.U32.AND.EX UP1, UPT, URZ, URZ, UPT, UP1 ;  /* 0x000000ffff00728c */ /* 0x000fe4000bf26110 */
[----:B------:R-:W-:Y:S01]  /*0f00*/  UISETP.NE.U32.AND UP0, UPT, UR14, URZ, UPT ;  /* 0x000000ff0e00728c */ /* 0x000fe2000bf05070 */
[----:B------:R-:W-:Y:S01]  /*0f10*/  UMOV UR5, URZ ;  /* 0x000000ff00057c82 */ /* 0x000fe20008000000 */
[----:B------:R-:W1:Y:S02]  /*0f20*/  LDCU.64 UR22, c[0x0][0x388] ;  /* 0x00007100ff1677ac */ /* 0x000e640008000a00 */
[----:B------:R-:W-:-:S03]  /*0f30*/  UISETP.NE.AND.EX UP0, UPT, UR5, URZ, UPT, UP0 ;  /* 0x000000ff0500728c */ /* 0x000fc6000bf05300 */
[----:B------:R-:W-:Y:S08]  /*0f40*/  BRA.U !UP1, `(.L_x_4) ;  /* 0x0000000109d47547 */ /* 0x000ff0000b800000 */
[----:B------:R-:W2:Y:S01]  /*0f50*/  LDCU.64 UR8, c[0x0][0x388] ;  /* 0x00007100ff0877ac */ /* 0x000ea20008000a00 */
[----:B------:R-:W-:Y:S02]  /*0f60*/  USHF.L.U32 UR7, UR4, 0x3, URZ ;  /* 0x0000000304077899 */ /* 0x000fe400080006ff */
[----:B------:R-:W-:Y:S02]  /*0f70*/  USHF.L.U64.HI UR6, UR4, 0x3, UR6 ;  /* 0x0000000304067899 */ /* 0x000fe40008010206 */
[----:B------:R-:W-:Y:S02]  /*0f80*/  UIADD3 UR10, UP2, UPT, UR7, 0x8, URZ ;  /* 0x00000008070a7890 */ /* 0x000fe4000ff5e0ff */
[----:B------:R-:W-:Y:S02]  /*0f90*/  UIADD3 UR11, UP3, UPT, UR7, 0x10, URZ ;  /* 0x00000010070b7890 */ /* 0x000fe4000ff7e0ff */
[----:B------:R-:W-:Y:S02]  /*0fa0*/  UIADD3 UR13, UP4, UPT, UR7, 0x18, URZ ;  /* 0x00000018070d7890 */ /* 0x000fe4000ff9e0ff */
[----:B------:R-:W-:-:S02]  /*0fb0*/  ULOP3.LUT UR10, UR10, 0xfffffff8, URZ, 0xc0, !UPT ;  /* 0xfffffff80a0a7892 */ /* 0x000fc4000f8ec0ff */
[----:B------:R-:W-:Y:S02]  /*0fc0*/  UIADD3.X UR12, UPT, UPT, URZ, UR6, URZ, UP3, !UPT ;  /* 0x00000006ff0c7290 */ /* 0x000fe40009ffe4ff */
[----:B--2---:R-:W-:Y:S02]  /*0fd0*/  UIADD3 UR15, UP1, UPT, UR7, UR8, URZ ;  /* 0x00000008070f7290 */ /* 0x004fe4000ff3e0ff */
[----:B------:R-:W-:Y:S02]  /*0fe0*/  UIADD3.X UR7, UPT, UPT, URZ, UR6, URZ, UP2, !UPT ;  /* 0x00000006ff077290 */ /* 0x000fe400097fe4ff */
[----:B------:R-:W-:Y:S02]  /*0ff0*/  UIADD3.X UR16, UPT, UPT, UR6, UR9, URZ, UP1, !UPT ;  /* 0x0000000906107290 */ /* 0x000fe40008ffe4ff */
[----:B------:R-:W-:Y:S01]  /*1000*/  ULOP3.LUT UR11, UR11, 0xfffffff8, URZ, 0xc0, !UPT ;  /* 0xfffffff80b0b7892 */ /* 0x000fe2000f8ec0ff */
[----:B------:R-:W-:Y:S01]  /*1010*/  IMAD.U32 R4, RZ, RZ, UR15 ;  /* 0x0000000fff047e24 */ /* 0x000fe2000f8e00ff */
[----:B------:R-:W-:-:S02]  /*1020*/  UIADD3.X UR6, UPT, UPT, URZ, UR6, URZ, UP4, !UPT ;  /* 0x00000006ff067290 */ /* 0x000fc4000a7fe4ff */
[----:B------:R-:W-:Y:S01]  /*1030*/  ULOP3.LUT UR13, UR13, 0xfffffff8, URZ, 0xc0, !UPT ;  /* 0xfffffff80d0d7892 */ /* 0x000fe2000f8ec0ff */
[----:B------:R-:W-:Y:S01]  /*1040*/  IMAD.U32 R5, RZ, RZ, UR16 ;  /* 0x00000010ff057e24 */ /* 0x000fe2000f8e00ff */
[----:B------:R-:W-:Y:S02]  /*1050*/  ULOP3.LUT UR7, UR7, 0x7, URZ, 0xc0, !UPT ;  /* 0x0000000707077892 */ /* 0x000fe4000f8ec0ff */
[----:B------:R-:W-:Y:S02]  /*1060*/  UIADD3 UR10, UP1, UPT, UR10, UR8, URZ ;  /* 0x000000080a0a7290 */ /* 0x000fe4000ff3e0ff */
[----:B------:R-:W-:Y:S01]  /*1070*/  ULOP3.LUT UR12, UR12, 0x7, URZ, 0xc0, !UPT ;  /* 0x000000070c0c7892 */ /* 0x000fe2000f8ec0ff */
[----:B0-----:R-:W2:Y:S01]  /*1080*/  LDG.E.64 R4, desc[UR20][R4.64] ;  /* 0x0000001404047981 */ /* 0x001ea2000c1e1b00 */
[----:B------:R-:W-:Y:S02]  /*1090*/  UIADD3 UR11, UP2, UPT, UR11, UR8, URZ ;  /* 0x000000080b0b7290 */ /* 0x000fe4000ff5e0ff */
[----:B------:R-:W-:Y:S01]  /*10a0*/  ULOP3.LUT UR6, UR6, 0x7, URZ, 0xc0, !UPT ;  /* 0x0000000706067892 */ /* 0x000fe2000f8ec0ff */
[----:B------:R-:W-:Y:S01]  /*10b0*/  IMAD.U32 R8, RZ, RZ, UR10 ;  /* 0x0000000aff087e24 */ /* 0x000fe2000f8e00ff */
[----:B------:R-:W-:-:S02]  /*10c0*/  UIADD3 UR13, UP3, UPT, UR13, UR8, URZ ;  /* 0x000000080d0d7290 */ /* 0x000fc4000ff7e0ff */
[----:B------:R-:W-:Y:S01]  /*10d0*/  UIADD3.X UR7, UPT, UPT, UR7, UR9, URZ, UP1, !UPT ;  /* 0x0000000907077290 */ /* 0x000fe20008ffe4ff */
[----:B------:R-:W-:Y:S01]  /*10e0*/  IMAD.U32 R10, RZ, RZ, UR11 ;  /* 0x0000000bff0a7e24 */ /* 0x000fe2000f8e00ff */
[----:B------:R-:W-:Y:S02]  /*10f0*/  UIADD3.X UR12, UPT, UPT, UR12, UR9, URZ, UP2, !UPT ;  /* 0x000000090c0c7290 */ /* 0x000fe400097fe4ff */
[----:B------:R-:W-:Y:S01]  /*1100*/  UIADD3.X UR6, UPT, UPT, UR6, UR9, URZ, UP3, !UPT ;  /* 0x0000000906067290 */ /* 0x000fe20009ffe4ff */
[----:B------:R-:W-:Y:S02]  /*1110*/  IMAD.U32 R12, RZ, RZ, UR13 ;  /* 0x0000000dff0c7e24 */ /* 0x000fe4000f8e00ff */
[----:B------:R-:W-:Y:S02]  /*1120*/  IMAD.U32 R9, RZ, RZ, UR7 ;  /* 0x00000007ff097e24 */ /* 0x000fe4000f8e00ff */
[----:B------:R-:W-:Y:S02]  /*1130*/  IMAD.U32 R11, RZ, RZ, UR12 ;  /* 0x0000000cff0b7e24 */ /* 0x000fe4000f8e00ff */
[----:B------:R-:W-:-:S02]  /*1140*/  IMAD.U32 R13, RZ, RZ, UR6 ;  /* 0x00000006ff0d7e24 */ /* 0x000fc4000f8e00ff */
[----:B------:R-:W3:Y:S04]  /*1150*/  LDG.E.64 R8, desc[UR20][R8.64] ;  /* 0x0000001408087981 */ /* 0x000ee8000c1e1b00 */
[----:B------:R-:W4:Y:S04]  /*1160*/  LDG.E.64 R10, desc[UR20][R10.64] ;  /* 0x000000140a0a7981 */ /* 0x000f28000c1e1b00 */
[----:B------:R-:W5:Y:S01]  /*1170*/  LDG.E.64 R12, desc[UR20][R12.64] ;  /* 0x000000140c0c7981 */ /* 0x000f62000c1e1b00 */
[----:B------:R-:W-:Y:S01]  /*1180*/  UIADD3 UR4, UPT, UPT, UR4, 0x4, URZ ;  /* 0x0000000404047890 */ /* 0x000fe2000fffe0ff */
[----:B------:R-:W-:Y:S01]  /*1190*/  UMOV UR6, URZ ;  /* 0x000000ff00067c82 */ /* 0x000fe20008000000 */
[----:B--2---:R-:W-:-:S04]  /*11a0*/  ISETP.NE.U32.AND P0, PT, R4, R0, PT ;  /* 0x000000000400720c */ /* 0x004fc80003f05070 */
[----:B------:R-:W-:-:S04]  /*11b0*/  ISETP.NE.AND.EX P0, PT, R5, RZ, PT, P0 ;  /* 0x000000ff0500720c */ /* 0x000fc80003f05300 */
[----:B------:R-:W-:Y:S02]  /*11c0*/  SEL R5, RZ, 0x1, P0 ;  /* 0x00000001ff057807 */ /* 0x000fe40000000000 */
[-C--:B---3--:R-:W-:Y:S02]  /*11d0*/  ISETP.NE.U32.AND P1, PT, R8, R0.reuse, PT ;  /* 0x000000000800720c */ /* 0x088fe40003f25070 */
[-C--:B----4-:R-:W-:Y:S02]  /*11e0*/  ISETP.NE.U32.AND P2, PT, R10, R0.reuse, PT ;  /* 0x000000000a00720c */ /* 0x090fe40003f45070 */
[----:B------:R-:W-:Y:S02]  /*11f0*/  ISETP.NE.AND.EX P1, PT, R9, RZ, PT, P1 ;  /* 0x000000ff0900720c */ /* 0x000fe40003f25310 */
[----:B-----5:R-:W-:Y:S02]  /*1200*/  ISETP.NE.U32.AND P3, PT, R12, R0, PT ;  /* 0x000000000c00720c */ /* 0x020fe40003f65070 */
[----:B------:R-:W-:-:S02]  /*1210*/  ISETP.NE.AND.EX P2, PT, R11, RZ, PT, P2 ;  /* 0x000000ff0b00720c */ /* 0x000fc40003f45320 */
[----:B------:R-:W-:Y:S02]  /*1220*/  ISETP.NE.AND.EX P3, PT, R13, RZ, PT, P3 ;  /* 0x000000ff0d00720c */ /* 0x000fe40003f65330 */
[----:B------:R-:W-:Y:S02]  /*1230*/  SEL R4, RZ, 0x1, P1 ;  /* 0x00000001ff047807 */ /* 0x000fe40000800000 */
[----:B------:R-:W-:Y:S02]  /*1240*/  SEL R9, RZ, 0x1, P2 ;  /* 0x00000001ff097807 */ /* 0x000fe40001000000 */
[----:B------:R-:W-:Y:S02]  /*1250*/  SEL R8, RZ, 0x1, P3 ;  /* 0x00000001ff087807 */ /* 0x000fe40001800000 */
[----:B------:R-:W-:-:S04]  /*1260*/  IADD3 R2, P0, P1, R4, R2, R5 ;  /* 0x0000000204027210 */ /* 0x000fc8000791e005 */
[----:B------:R-:W-:Y:S02]  /*1270*/  IADD3 R2, P2, P3, R8, R2, R9 ;  /* 0x0000000208027210 */ /* 0x000fe40007b5e009 */
[----:B------:R-:W-:-:S04]  /*1280*/  IADD3.X R3, PT, PT, RZ, R3, RZ, P0, P1 ;  /* 0x00000003ff037210 */ /* 0x000fc800007e24ff */
[----:B------:R-:W-:-:S07]  /*1290*/  IADD3.X R3, PT, PT, RZ, R3, RZ, P2, P3 ;  /* 0x00000003ff037210 */ /* 0x000fce00017e64ff */
.L_x_4:
[----:B------:R-:W-:Y:S05]  /*12a0*/  BRA.U !UP0, `(.L_x_2) ;  /* 0x0000000108447547 */ /* 0x000fea000b800000 */
.L_x_5:
[----:B-1----:R-:W-:-:S04]  /*12b0*/  ULEA UR7, UP0, UR4, UR22, 0x3 ;  /* 0x0000001604077291 */ /* 0x002fc8000f8018ff */
[----:B------:R-:W-:Y:S02]  /*12c0*/  ULEA.HI.X UR6, UR4, UR23, UR6, 0x3, UP0 ;  /* 0x0000001704067291 */ /* 0x000fe400080f1c06 */
[----:B------:R-:W-:-:S04]  /*12d0*/  IMAD.U32 R4, RZ, RZ, UR7 ;  /* 0x00000007ff047e24 */ /* 0x000fc8000f8e00ff */
[----:B------:R-:W-:-:S06]  /*12e0*/  IMAD.U32 R5, RZ, RZ, UR6 ;  /* 0x00000006ff057e24 */ /* 0x000fcc000f8e00ff */
[----:B0-----:R-:W2:Y:S01]  /*12f0*/  LDG.E.64 R4, desc[UR20][R4.64] ;  /* 0x0000001404047981 */ /* 0x001ea2000c1e1b00 */
[----:B------:R-:W-:Y:S02]  /*1300*/  UIADD3 UR14, UP0, UPT, UR14, -0x1, URZ ;  /* 0xffffffff0e0e7890 */ /* 0x000fe4000ff1e0ff */
[----:B------:R-:W-:Y:S02]  /*1310*/  UIADD3 UR4, UPT, UPT, UR4, 0x1, URZ ;  /* 0x0000000104047890 */ /* 0x000fe4000fffe0ff */
[----:B------:R-:W-:Y:S02]  /*1320*/  UIADD3.X UR5, UPT, UPT, UR5, -0x1, URZ, UP0, !UPT ;  /* 0xffffffff05057890 */ /* 0x000fe400087fe4ff */
[----:B------:R-:W-:Y:S01]  /*1330*/  UISETP.NE.U32.AND UP0, UPT, UR14, URZ, UPT ;  /* 0x000000ff0e00728c */ /* 0x000fe2000bf05070 */
[----:B------:R-:W-:-:S03]  /*1340*/  UMOV UR6, URZ ;  /* 0x000000ff00067c82 */ /* 0x000fc60008000000 */
[----:B------:R-:W-:Y:S01]  /*1350*/  UISETP.NE.AND.EX UP0, UPT, UR5, URZ, UPT, UP0 ;  /* 0x000000ff0500728c */ /* 0x000fe2000bf05300 */
[----:B--2---:R-:W-:-:S04]  /*1360*/  ISETP.NE.U32.AND P0, PT, R4, R0, PT ;  /* 0x000000000400720c */ /* 0x004fc80003f05070 */
[----:B------:R-:W-:-:S04]  /*1370*/  ISETP.NE.AND.EX P0, PT, R5, RZ, PT, P0 ;  /* 0x000000ff0500720c */ /* 0x000fc80003f05300 */
[----:B------:R-:W-:-:S04]  /*1380*/  SEL R9, RZ, 0x1, P0 ;  /* 0x00000001ff097807 */ /* 0x000fc80000000000 */
[----:B------:R-:W-:-:S05]  /*1390*/  IADD3 R2, P0, PT, R2, R9, RZ ;  /* 0x0000000902027210 */ /* 0x000fca0007f1e0ff */
[----:B------:R-:W-:Y:S01]  /*13a0*/  IMAD.X R3, RZ, RZ, R3, P0 ;  /* 0x000000ffff037224 */ /* 0x000fe200000e0603 */
[----:B------:R-:W-:Y:S07]  /*13b0*/  BRA.U UP0, `(.L_x_5) ;  /* 0xfffffffd00bc7547 */ /* 0x000fee000b83ffff */
.L_x_2:
[----:B------:R-:W-:-:S04]  /*13c0*/  ISETP.NE.U32.AND P0, PT, R2, RZ, PT ;  /* 0x000000ff0200720c */ /* 0x000fc80003f05070 */
[----:B------:R-:W-:-:S13]  /*13d0*/  ISETP.NE.AND.EX P0, PT, R3, RZ, PT, P0 ;  /* 0x000000ff0300720c */ /* 0x000fda0003f05300 */
[----:B01----:R-:W-:Y:S05]  /*13e0*/  @!P0 EXIT ;  /* 0x000000000000894d */ /* 0x003fea0003800000 */
[----:B------:R-:W-:Y:S01]  /*13f0*/  MOV R8, 0x0 ;  /* 0x0000000000087802 */ /* 0x000fe20000000f00 */
[----:B------:R-:W-:Y:S01]  /*1400*/  IMAD.MOV.U32 R14, RZ, RZ, R2 ;  /* 0x000000ffff0e7224 */ /* 0x000fe200078e0002 */
[----:B------:R-:W0:Y:S01]  /*1410*/  LDCU.64 UR4, c[0x4][0x58] ;  /* 0x01000b00ff0477ac */ /* 0x000e220008000a00 */
[----:B------:R-:W-:Y:S02]  /*1420*/  IMAD.MOV.U32 R15, RZ, RZ, R3 ;  /* 0x000000ffff0f7224 */ /* 0x000fe400078e0003 */
[----:B------:R-:W-:Y:S01]  /*1430*/  IMAD.MOV.U32 R12, RZ, RZ, R0 ;  /* 0x000000ffff0c7224 */ /* 0x000fe200078e0000 */
[----:B------:R-:W1:Y:S01]  /*1440*/  LDC.64 R8, c[0x4][R8] ;  /* 0x0100000008087b82 */ /* 0x000e620000000a00 */
[----:B------:R-:W-:-:S05]  /*1450*/  IMAD.MOV.U32 R13, RZ, RZ, RZ ;  /* 0x000000ffff0d7224 */ /* 0x000fca00078e00ff */
[----:B------:R2:W-:Y:S01]  /*1460*/  STL.128 [R1], R12 ;  /* 0x0000000c01007387 */ /* 0x0005e20000100c00 */
[----:B0-----:R-:W-:Y:S02]  /*1470*/  IMAD.U32 R4, RZ, RZ, UR4 ;  /* 0x00000004ff047e24 */ /* 0x001fe4000f8e00ff */
[----:B------:R-:W-:-:S07]  /*1480*/  IMAD.U32 R5, RZ, RZ, UR5 ;  /* 0x00000005ff057e24 */ /* 0x000fce000f8e00ff */
[----:B------:R-:W-:-:S07]  /*1490*/  LEPC R20, `(.L_x_6) ;  /* 0x000000001014794e */ /* 0x000fce0000000000 */
[----:B-12---:R-:W-:Y:S05]  /*14a0*/  CALL.ABS.NOINC R8 ;  /* 0x0000000008007343 */ /* 0x006fea0003c00000 */
.L_x_6:
[----:B------:R-:W-:Y:S05]  /*14b0*/  EXIT ;  /* 0x000000000000794d */ /* 0x000fea0003800000 */
.L_x_7:
[----:B------:R-:W-:-:S00]  /*14c0*/  BRA `(.L_x_7) ;  /* 0xfffffffc00fc7947 */ /* 0x000fc0000383ffff */
[----:B------:R-:W-:-:S00]  /*14d0*/  NOP ;  /* 0x0000000000007918 */ /* 0x000fc00000000000 */
        /* <DEDUP_REMOVED lines=10> */
.L_x_98:


//--------------------- .text._Z11star_parentmPmPb --------------------------
	.section	.text._Z11star_parentmPmPb,"ax",@progbits
	.align	128
        .global         _Z11star_parentmPmPb
        .type           _Z11star_parentmPmPb,@function
        .size           _Z11star_parentmPmPb,(.L_x_99 - _Z11star_parentmPmPb)
        .other          _Z11star_parentmPmPb,@"STO_CUDA_ENTRY STV_DEFAULT"
_Z11star_parentmPmPb:
.text._Z11star_parentmPmPb:
[----:B------:R-:W-:Y:S01]  /*0000*/  LDC R1, c[0x0][0x37c] ;  /* 0x0000df00ff017b82 */ /* 0x000fe20000000800 */
[----:B------:R-:W0:Y:S07]  /*0010*/  S2R R6, SR_TID.X ;  /* 0x0000000000067919 */ /* 0x000e2e0000002100 */
[----:B------:R-:W0:Y:S01]  /*0020*/  S2UR UR4, SR_CTAID.X ;  /* 0x00000000000479c3 */ /* 0x000e220000002500 */
[----:B------:R-:W1:Y:S07]  /*0030*/  LDCU.64 UR6, c[0x0][0x380] ;  /* 0x00007000ff0677ac */ /* 0x000e6e0008000a00 */
[----:B------:R-:W0:Y:S02]  /*0040*/  LDC R3, c[0x0][0x360] ;  /* 0x0000d800ff037b82 */ /* 0x000e240000000800 */
[----:B0-----:R-:W-:-:S05]  /*0050*/  IMAD R6, R3, UR4, R6 ;  /* 0x0000000403067c24 */ /* 0x001fca000f8e0206 */
[----:B-1----:R-:W-:Y:S02]  /*0060*/  ISETP.GE.U32.AND P0, PT, R6, UR6, PT ;  /* 0x0000000606007c0c */ /* 0x002fe4000bf06070 */
[----:B------:R-:W-:-:S04]  /*0070*/  SHF.R.S32.HI R7, RZ, 0x1f, R6 ;  /* 0x0000001fff077819 */ /* 0x000fc80000011406 */
[----:B------:R-:W-:-:S13]  /*0080*/  ISETP.GE.U32.AND.EX P0, PT, R7, UR7, PT, P0 ;  /* 0x0000000707007c0c */ /* 0x000fda000bf06100 */
[----:B------:R-:W-:Y:S05]  /*0090*/  @P0 EXIT ;  /* 0x000000000000094d */ /* 0x000fea0003800000 */
[----:B------:R-:W0:Y:S01]  /*00a0*/  LDCU.64 UR6, c[0x0][0x388] ;  /* 0x00007100ff0677ac */ /* 0x000e220008000a00 */
[----:B------:R-:W1:Y:S01]  /*00b0*/  LDCU.64 UR4, c[0x0][0x358] ;  /* 0x00006b00ff0477ac */ /* 0x000e620008000a00 */
[----:B0-----:R-:W-:-:S04]  /*00c0*/  LEA R2, P0, R6, UR6, 0x3 ;  /* 0x0000000606027c11 */ /* 0x001fc8000f8018ff */
[----:B------:R-:W-:Y:S01]  /*00d0*/  LEA.HI.X R3, R6, UR7, R7, 0x3, P0 ;  /* 0x0000000706037c11 */ /* 0x000fe200080f1c07 */
[----:B------:R-:W0:Y:S05]  /*00e0*/  LDCU.64 UR6, c[0x0][0x390] ;  /* 0x00007200ff0677ac */ /* 0x000e2a0008000a00 */
[----:B-1----:R-:W0:Y:S02]  /*00f0*/  LDG.E.64 R2, desc[UR4][R2.64] ;  /* 0x0000000402027981 */ /* 0x002e24000c1e1b00 */
[----:B0-----:R-:W-:-:S04]  /*0100*/  IADD3 R4, P0, PT, R2, UR6, RZ ;  /* 0x0000000602047c10 */ /* 0x001fc8000ff1e0ff */
[----:B------:R-:W-:-:S06]  /*0110*/  IADD3.X R5, PT, PT, R3, UR7, RZ, P0, !PT ;  /* 0x0000000703057c10 */ /* 0x000fcc00087fe4ff */
[----:B------:R-:W2:Y:S01]  /*0120*/  LDG.E.U8 R5, desc[UR4][R4.64] ;  /* 0x0000000404057981 */ /* 0x000ea2000c1e1100 */
[----:B------:R-:W-:-:S04]  /*0130*/  IADD3 R6, P0, PT, R6, UR6, RZ ;  /* 0x0000000606067c10 */ /* 0x000fc8000ff1e0ff */
[----:B------:R-:W-:-:S05]  /*0140*/  IADD3.X R7, PT, PT, R7, UR7, RZ, P0, !PT ;  /* 0x0000000707077c10 */ /* 0x000fca00087fe4ff */
[----:B--2---:R-:W-:Y:S01]  /*0150*/  STG.E.U8 desc[UR4][R6.64], R5 ;  /* 0x0000000506007986 */ /* 0x004fe2000c101104 */
[----:B------:R-:W-:Y:S05]  /*0160*/  EXIT ;  /* 0x000000000000794d */ /* 0x000fea0003800000 */
.L_x_8:
        /* <DEDUP_REMOVED lines=9> */
.L_x_99:


//--------------------- .text._Z22parent_star_gp_comparemPmS_Pb --------------------------
	.section	.text._Z22parent_star_gp_comparemPmS_Pb,"ax",@progbits
	.align	128
        .global         _Z22parent_star_gp_comparemPmS_Pb
        .type           _Z22parent_star_gp_comparemPmS_Pb,@function
        .size           _Z22parent_star_gp_comparemPmS_Pb,(.L_x_100 - _Z22parent_star_gp_comparemPmS_Pb)
        .other          _Z22parent_star_gp_comparemPmS_Pb,@"STO_CUDA_ENTRY STV_DEFAULT"
_Z22parent_star_gp_comparemPmS_Pb:
.text._Z22parent_star_gp_comparemPmS_Pb:
        /* <DEDUP_REMOVED lines=11> */
[C---:B------:R-:W-:Y:S01]  /*00b0*/  IMAD.SHL.U32 R4, R0.reuse, 0x8, RZ ;  /* 0x0000000800047824 */ /* 0x040fe200078e00ff */
[----:B------:R-:W-:Y:S01]  /*00c0*/  SHF.L.U64.HI R5, R0, 0x3, R7 ;  /* 0x0000000300057819 */ /* 0x000fe20000010207 */
[----:B------:R-:W1:Y:S01]  /*00d0*/  LDCU.64 UR8, c[0x0][0x388] ;  /* 0x00007100ff0877ac */ /* 0x000e620008000a00 */
[----:B------:R-:W2:Y:S02]  /*00e0*/  LDCU.64 UR4, c[0x0][0x358] ;  /* 0x00006b00ff0477ac */ /* 0x000ea40008000a00 */
[C---:B0-----:R-:W-:Y:S02]  /*00f0*/  IADD3 R2, P0, PT, R4.reuse, UR6, RZ ;  /* 0x0000000604027c10 */ /* 0x041fe4000ff1e0ff */
[----:B-1----:R-:W-:Y:S02]  /*0100*/  IADD3 R4, P1, PT, R4, UR8, RZ ;  /* 0x0000000804047c10 */ /* 0x002fe4000ff3e0ff */
[----:B------:R-:W-:-:S02]  /*0110*/  IADD3.X R3, PT, PT, R5, UR7, RZ, P0, !PT ;  /* 0x0000000705037c10 */ /* 0x000fc400087fe4ff */
[----:B------:R-:W-:-:S04]  /*0120*/  IADD3.X R5, PT, PT, R5, UR9, RZ, P1, !PT ;  /* 0x0000000905057c10 */ /* 0x000fc80008ffe4ff */
[----:B--2---:R-:W2:Y:S04]  /*0130*/  LDG.E.64 R2, desc[UR4][R2.64] ;  /* 0x0000000402027981 */ /* 0x004ea8000c1e1b00 */
[----:B------:R-:W2:Y:S02]  /*0140*/  LDG.E.64 R4, desc[UR4][R4.64] ;  /* 0x0000000404047981 */ /* 0x000ea4000c1e1b00 */
[----:B--2---:R-:W-:-:S04]  /*0150*/  ISETP.NE.U32.AND P0, PT, R2, R4, PT ;  /* 0x000000040200720c */ /* 0x004fc80003f05070 */
[----:B------:R-:W-:-:S13]  /*0160*/  ISETP.NE.AND.EX P0, PT, R3, R5, PT, P0 ;  /* 0x000000050300720c */ /* 0x000fda0003f05300 */
[----:B------:R-:W-:Y:S05]  /*0170*/  @P0 EXIT ;  /* 0x000000000000094d */ /* 0x000fea0003800000 */
[----:B------:R-:W0:Y:S02]  /*0180*/  LDCU.64 UR6, c[0x0][0x398] ;  /* 0x00007300ff0677ac */ /* 0x000e240008000a00 */
[----:B0-----:R-:W-:-:S04]  /*0190*/  IADD3 R2, P0, PT, R0, UR6, RZ ;  /* 0x0000000600027c10 */ /* 0x001fc8000ff1e0ff */
[----:B------:R-:W-:-:S05]  /*01a0*/  IADD3.X R3, PT, PT, R7, UR7, RZ, P0, !PT ;  /* 0x0000000707037c10 */ /* 0x000fca00087fe4ff */
[----:B------:R-:W-:Y:S01]  /*01b0*/  STG.E.U8 desc[UR4][R2.64], RZ ;  /* 0x000000ff02007986 */ /* 0x000fe2000c101104 */
[----:B------:R-:W-:Y:S05]  /*01c0*/  EXIT ;  /* 0x000000000000794d */ /* 0x000fea0003800000 */
.L_x_9:
        /* <DEDUP_REMOVED lines=11> */
.L_x_100:


//--------------------- .text._Z15star_gp_comparemPmS_Pb --------------------------
	.section	.text._Z15star_gp_comparemPmS_Pb,"ax",@progbits
	.align	128
        .global         _Z15star_gp_comparemPmS_Pb
        .type           _Z15star_gp_comparemPmS_Pb,@function
        .size           _Z15star_gp_comparemPmS_Pb,(.L_x_101 - _Z15star_gp_comparemPmS_Pb)
        .other          _Z15star_gp_comparemPmS_Pb,@"STO_CUDA_ENTRY STV_DEFAULT"
_Z15star_gp_comparemPmS_Pb:
.text._Z15star_gp_comparemPmS_Pb:
        /* <DEDUP_REMOVED lines=23> */
[----:B------:R-:W-:Y:S05]  /*0170*/  @!P0 EXIT ;  /* 0x000000000000894d */ /* 0x000fea0003800000 */
[----:B------:R-:W0:Y:S02]  /*0180*/  LDCU.64 UR6, c[0x0][0x398] ;  /* 0x00007300ff0677ac */ /* 0x000e240008000a00 */
[----:B0-----:R-:W-:Y:S02]  /*0190*/  IADD3 R4, P0, PT, R0, UR6, RZ ;  /* 0x0000000600047c10 */ /* 0x001fe4000ff1e0ff */
[----:B------:R-:W-:Y:S02]  /*01a0*/  IADD3 R2, P1, PT, R2, UR6, RZ ;  /* 0x0000000602027c10 */ /* 0x000fe4000ff3e0ff */
[----:B------:R-:W-:Y:S02]  /*01b0*/  IADD3.X R5, PT, PT, R7, UR7, RZ, P0, !PT ;  /* 0x0000000707057c10 */ /* 0x000fe400087fe4ff */
[----:B------:R-:W-:-:S03]  /*01c0*/  IADD3.X R3, PT, PT, R3, UR7, RZ, P1, !PT ;  /* 0x0000000703037c10 */ /* 0x000fc60008ffe4ff */
[----:B------:R-:W-:Y:S04]  /*01d0*/  STG.E.U8 desc[UR4][R4.64], RZ ;  /* 0x000000ff04007986 */ /* 0x000fe8000c101104 */
[----:B------:R-:W-:Y:S01]  /*01e0*/  STG.E.U8 desc[UR4][R2.64], RZ ;  /* 0x000000ff02007986 */ /* 0x000fe2000c101104 */
[----:B------:R-:W-:Y:S05]  /*01f0*/  EXIT ;  /* 0x000000000000794d */ /* 0x000fea0003800000 */
.L_x_10:
        /* <DEDUP_REMOVED lines=16> */
.L_x_101:


//--------------------- .text._Z14reduce_parentsPmS_m --------------------------
	.section	.text._Z14reduce_parentsPmS_m,"ax",@progbits
	.align	128
        .global         _Z14reduce_parentsPmS_m
        .type           _Z14reduce_parentsPmS_m,@function
        .size           _Z14reduce_parentsPmS_m,(.L_x_96 - _Z14reduce_parentsPmS_m)
        .other          _Z14reduce_parentsPmS_m,@"STO_CUDA_ENTRY STV_DEFAULT"
_Z14reduce_parentsPmS_m:
.text._Z14reduce_parentsPmS_m:
[----:B------:R-:W-:Y:S01]  /*0000*/  LDC R1, c[0x0][0x37c] ;  /* 0x0000df00ff017b82 */ /* 0x000fe20000000800 */
[----:B------:R-:W0:Y:S07]  /*0010*/  S2R R2, SR_TID.X ;  /* 0x0000000000027919 */ /* 0x000e2e0000002100 */
[----:B------:R-:W0:Y:S01]  /*0020*/  S2UR UR4, SR_CTAID.X ;  /* 0x00000000000479c3 */ /* 0x000e220000002500 */
[----:B------:R-:W-:Y:S07]  /*0030*/  BSSY.RECONVERGENT B0, `(.L_x_11) ;  /* 0x000001d000007945 */ /* 0x000fee0003800200 */
[----:B------:R-:W0:Y:S08]  /*0040*/  LDC R3, c[0x0][0x360] ;  /* 0x0000d800ff037b82 */ /* 0x000e300000000800 */
[----:B------:R-:W1:Y:S08]  /*0050*/  LDC.64 R8, c[0x0][0x390] ;  /* 0x0000e400ff087b82 */ /* 0x000e700000000a00 */
[----:B------:R-:W2:Y:S01]  /*0060*/  LDC.64 R4, c[0x0][0x388] ;  /* 0x0000e200ff047b82 */ /* 0x000ea20000000a00 */
[----:B0-----:R-:W-:Y:S01]  /*0070*/  IMAD R2, R3, UR4, R2 ;  /* 0x0000000403027c24 */ /* 0x001fe2000f8e0202 */
[----:B------:R-:W0:Y:S01]  /*0080*/  LDCU.64 UR4, c[0x0][0x358] ;  /* 0x00006b00ff0477ac */ /* 0x000e220008000a00 */
[----:B-1----:R-:W-:-:S02]  /*0090*/  SHF.R.U64 R3, R8, 0x1, R9 ;  /* 0x0000000108037819 */ /* 0x002fc40000001209 */
[----:B------:R-:W-:Y:S02]  /*00a0*/  SHF.R.U32.HI R0, RZ, 0x1, R9 ;  /* 0x00000001ff007819 */ /* 0x000fe40000011609 */
[C---:B------:R-:W-:Y:S02]  /*00b0*/  IADD3 R7, P0, PT, R2.reuse, R3, RZ ;  /* 0x0000000302077210 */ /* 0x040fe40007f1e0ff */
[----:B------:R-:W-:Y:S02]  /*00c0*/  ISETP.LE.U32.AND P2, PT, R3, R2, PT ;  /* 0x000000020300720c */ /* 0x000fe40003f43070 */
[-C--:B------:R-:W-:Y:S01]  /*00d0*/  ISETP.GE.U32.AND P1, PT, R7, R8.reuse, PT ;  /* 0x000000080700720c */ /* 0x080fe20003f26070 */
[----:B------:R-:W-:Y:S01]  /*00e0*/  IMAD.X R6, RZ, RZ, R0, P0 ;  /* 0x000000ffff067224 */ /* 0x000fe200000e0600 */
[C---:B------:R-:W-:Y:S01]  /*00f0*/  ISETP.GE.U32.AND P0, PT, R2.reuse, R8, PT ;  /* 0x000000080200720c */ /* 0x040fe20003f06070 */
[----:B--2---:R-:W-:-:S03]  /*0100*/  IMAD.WIDE.U32 R4, R2, 0x8, R4 ;  /* 0x0000000802047825 */ /* 0x004fc600078e0004 */
[-C--:B------:R-:W-:Y:S02]  /*0110*/  ISETP.GE.U32.AND.EX P0, PT, RZ, R9.reuse, PT, P0 ;  /* 0x00000009ff00720c */ /* 0x080fe40003f06100 */
[----:B------:R-:W-:-:S04]  /*0120*/  ISETP.GE.U32.AND.EX P1, PT, R6, R9, PT, P1 ;  /* 0x000000090600720c */ /* 0x000fc80003f26110 */
[----:B------:R-:W-:-:S07]  /*0130*/  ISETP.LE.U32.OR.EX P1, PT, R0, RZ, P1, P2 ;  /* 0x000000ff0000720c */ /* 0x000fce0000f23520 */
[----:B0-----:R-:W-:Y:S06]  /*0140*/  @P0 BRA `(.L_x_12) ;  /* 0x00000000002c0947 */ /* 0x001fec0003800000 */
[----:B------:R-:W0:Y:S01]  /*0150*/  LDCU.64 UR6, c[0x0][0x380] ;  /* 0x00007000ff0677ac */ /* 0x000e220008000a00 */
[----:B------:R-:W2:Y:S01]  /*0160*/  LDG.E.64 R6, desc[UR4][R4.64] ;  /* 0x0000000404067981 */ /* 0x000ea2000c1e1b00 */
[----:B0-----:R-:W-:-:S04]  /*0170*/  LEA R8, P0, R2, UR6, 0x3 ;  /* 0x0000000602087c11 */ /* 0x001fc8000f8018ff */
[----:B------:R-:W-:-:S06]  /*0180*/  LEA.HI.X R9, R2, UR7, RZ, 0x3, P0 ;  /* 0x0000000702097c11 */ /* 0x000fcc00080f1cff */
[----:B------:R-:W2:Y:S02]  /*0190*/  LDG.E.64 R8, desc[UR4][R8.64] ;  /* 0x0000000408087981 */ /* 0x000ea4000c1e1b00 */
[----:B--2---:R-:W-:-:S04]  /*01a0*/  ISETP.NE.U32.AND P0, PT, R8, R6, PT ;  /* 0x000000060800720c */ /* 0x004fc80003f05070 */
[----:B------:R-:W-:-:S13]  /*01b0*/  ISETP.NE.AND.EX P0, PT, R9, R7, PT, P0 ;  /* 0x000000070900720c */ /* 0x000fda0003f05300 */
[----:B------:R-:W-:Y:S02]  /*01c0*/  @P0 IMAD.MOV.U32 R6, RZ, RZ, 0x1 ;  /* 0x00000001ff060424 */ /* 0x000fe400078e00ff */
[----:B------:R-:W-:Y:S01]  /*01d0*/  @P0 IMAD.MOV.U32 R7, RZ, RZ, 0x0 ;  /* 0x00000000ff070424 */ /* 0x000fe200078e00ff */
[----:B------:R0:W-:Y:S04]  /*01e0*/  @!P0 STG.E.64 desc[UR4][R4.64], RZ ;  /* 0x000000ff04008986 */ /* 0x0001e8000c101b04 */
[----:B------:R0:W-:Y:S02]  /*01f0*/  @P0 STG.E.64 desc[UR4][R4.64], R6 ;  /* 0x0000000604000986 */ /* 0x0001e4000c101b04 */
.L_x_12:
[----:B------:R-:W-:Y:S05]  /*0200*/  BSYNC.RECONVERGENT B0 ;  /* 0x0000000000007941 */ /* 0x000fea0003800200 */
.L_x_11:
[----:B------:R-:W-:Y:S04]  /*0210*/  BSSY.RECONVERGENT B0, `(.L_x_13) ;  /* 0x0000009000007945 */ /* 0x000fe80003800200 */
[----:B------:R-:W-:Y:S05]  /*0220*/  @P1 BRA `(.L_x_14) ;  /* 0x00000000001c1947 */ /* 0x000fea0003800000 */
[C---:B0-----:R-:W-:Y:S01]  /*0230*/  LEA R6, P0, R3.reuse, R4, 0x3 ;  /* 0x0000000403067211 */ /* 0x041fe200078018ff */
[----:B------:R-:W2:Y:S03]  /*0240*/  LDG.E.64 R8, desc[UR4][R4.64] ;  /* 0x0000000404087981 */ /* 0x000ea6000c1e1b00 */
[----:B------:R-:W-:-:S06]  /*0250*/  LEA.HI.X R7, R3, R5, R0, 0x3, P0 ;  /* 0x0000000503077211 */ /* 0x000fcc00000f1c00 */
[----:B------:R-:W2:Y:S02]  /*0260*/  LDG.E.64 R6, desc[UR4][R6.64] ;  /* 0x0000000406067981 */ /* 0x000ea4000c1e1b00 */
[----:B--2---:R-:W-:-:S05]  /*0270*/  IADD3 R8, P0, PT, R6, R8, RZ ;  /* 0x0000000806087210 */ /* 0x004fca0007f1e0ff */
[----:B------:R-:W-:-:S05]  /*0280*/  IMAD.X R9, R7, 0x1, R9, P0 ;  /* 0x0000000107097824 */ /* 0x000fca00000e0609 */
[----:B------:R1:W-:Y:S03]  /*0290*/  STG.E.64 desc[UR4][R4.64], R8 ;  /* 0x0000000804007986 */ /* 0x0003e6000c101b04 */
.L_x_14:
[----:B------:R-:W-:Y:S05]  /*02a0*/  BSYNC.RECONVERGENT B0 ;  /* 0x0000000000007941 */ /* 0x000fea0003800200 */
.L_x_13:
[----:B------:R-:W-:Y:S01]  /*02b0*/  BAR.SYNC.DEFER_BLOCKING 0x0 ;  /* 0x0000000000007b1d */ /* 0x000fe20000010000 */
[----:B------:R-:W-:-:S04]  /*02c0*/  ISETP.NE.U32.AND P0, PT, R3, 0x1, PT ;  /* 0x000000010300780c */ /* 0x000fc80003f05070 */
[----:B------:R-:W-:-:S13]  /*02d0*/  ISETP.NE.AND.EX P0, PT, R0, RZ, PT, P0 ;  /* 0x000000ff0000720c */ /* 0x000fda0003f05300 */
[----:B------:R-:W-:Y:S05]  /*02e0*/  @!P0 EXIT ;  /* 0x000000000000894d */ /* 0x000fea0003800000 */
[----:B-1----:R-:W-:-:S07]  /*02f0*/  MOV R8, 0x310 ;  /* 0x0000031000087802 */ /* 0x002fce0000000f00 */
[----:B0-----:R-:W-:Y:S05]  /*0300*/  CALL.REL.NOINC `($_Z14reduce_parentsPmS_m$_Z16reduce_recursivePmm) ;  /* 0x0000000000047944 */ /* 0x001fea0003c00000 */
[----:B------:R-:W-:Y:S05]  /*0310*/  EXIT ;  /* 0x000000000000794d */ /* 0x000fea0003800000 */
        .type           $_Z14reduce_parentsPmS_m$_Z16reduce_recursivePmm,@function
        .size           $_Z14reduce_parentsPmS_m$_Z16reduce_recursivePmm,(.L_x_96 - $_Z14reduce_parentsPmS_m$_Z16reduce_recursivePmm)
$_Z14reduce_parentsPmS_m$_Z16reduce_recursivePmm:
[----:B------:R-:W0:Y:S01]  /*0320*/  S2R R9, SR_TID.X ;  /* 0x0000000000097919 */ /* 0x000e220000002100 */
[----:B------:R-:W0:Y:S01]  /*0330*/  S2UR UR6, SR_CTAID.X ;  /* 0x00000000000679c3 */ /* 0x000e220000002500 */
[----:B------:R-:W-:Y:S01]  /*0340*/  IMAD.MOV.U32 R11, RZ, RZ, R3 ;  /* 0x000000ffff0b7224 */ /* 0x000fe200078e0003 */
[----:B------:R-:W1:Y:S01]  /*0350*/  LDCU.64 UR4, c[0x0][0x358] ;  /* 0x00006b00ff0477ac */ /* 0x000e620008000a00 */
[----:B------:R-:W-:-:S05]  /*0360*/  IMAD.MOV.U32 R10, RZ, RZ, R0 ;  /* 0x000000ffff0a7224 */ /* 0x000fca00078e0000 */
[----:B------:R-:W0:Y:S08]  /*0370*/  LDC R2, c[0x0][0x360] ;  /* 0x0000d800ff027b82 */ /* 0x000e300000000800 */
[----:B------:R-:W2:Y:S01]  /*0380*/  LDC.64 R4, c[0x0][0x388] ;  /* 0x0000e200ff047b82 */ /* 0x000ea20000000a00 */
[----:B0-----:R-:W-:-:S04]  /*0390*/  IMAD R9, R2, UR6, R9 ;  /* 0x0000000602097c24 */ /* 0x001fc8000f8e0209 */
[----:B-12---:R-:W-:-:S07]  /*03a0*/  IMAD.WIDE.U32 R2, R9, 0x8, R4 ;  /* 0x0000000809027825 */ /* 0x006fce00078e0004 */
.L_x_15:
[--C-:B------:R-:W-:Y:S02]  /*03b0*/  SHF.R.U64 R12, R11, 0x1, R10.reuse ;  /* 0x000000010b0c7819 */ /* 0x100fe4000000120a */
[----:B------:R-:W-:Y:S02]  /*03c0*/  SHF.R.U32.HI R13, RZ, 0x1, R10 ;  /* 0x00000001ff0d7819 */ /* 0x000fe4000001160a */
[----:B------:R-:W-:-:S04]  /*03d0*/  IADD3 R0, P1, PT, R9, R12, RZ ;  /* 0x0000000c09007210 */ /* 0x000fc80007f3e0ff */
[----:B------:R-:W-:Y:S01]  /*03e0*/  ISETP.GE.U32.AND P0, PT, R0, R11, PT ;  /* 0x0000000b0000720c */ /* 0x000fe20003f06070 */
[----:B------:R-:W-:Y:S01]  /*03f0*/  IMAD.X R0, RZ, RZ, R13, P1 ;  /* 0x000000ffff007224 */ /* 0x000fe200008e060d */
[----:B------:R-:W-:-:S04]  /*0400*/  ISETP.LE.U32.AND P1, PT, R12, R9, PT ;  /* 0x000000090c00720c */ /* 0x000fc80003f23070 */
[----:B------:R-:W-:-:S04]  /*0410*/  ISETP.GE.U32.AND.EX P0, PT, R0, R10, PT, P0 ;  /* 0x0000000a0000720c */ /* 0x000fc80003f06100 */
[----:B------:R-:W-:-:S13]  /*0420*/  ISETP.LE.U32.OR.EX P0, PT, R13, RZ, P0, P1 ;  /* 0x000000ff0d00720c */ /* 0x000fda0000703510 */
[C---:B------:R-:W-:Y:S01]  /*0430*/  @!P0 LEA R6, P1, R12.reuse, R2, 0x3 ;  /* 0x000000020c068211 */ /* 0x040fe200078218ff */
[----:B------:R-:W2:Y:S03]  /*0440*/  @!P0 LDG.E.64 R4, desc[UR4][R2.64] ;  /* 0x0000000402048981 */ /* 0x000ea6000c1e1b00 */
[----:B------:R-:W-:-:S06]  /*0450*/  @!P0 LEA.HI.X R7, R12, R3, R13, 0x3, P1 ;  /* 0x000000030c078211 */ /* 0x000fcc00008f1c0d */
[----:B------:R-:W2:Y:S01]  /*0460*/  @!P0 LDG.E.64 R6, desc[UR4][R6.64] ;  /* 0x0000000406068981 */ /* 0x000ea2000c1e1b00 */
[----:B------:R-:W-:Y:S02]  /*0470*/  IMAD.MOV.U32 R11, RZ, RZ, R12 ;  /* 0x000000ffff0b7224 */ /* 0x000fe400078e000c */
[----:B------:R-:W-:Y:S01]  /*0480*/  IMAD.MOV.U32 R10, RZ, RZ, R13 ;  /* 0x000000ffff0a7224 */ /* 0x000fe200078e000d */
[----:B--2---:R-:W-:-:S04]  /*0490*/  @!P0 ISETP.GT.U32.AND P1, PT, R4, R6, PT ;  /* 0x000000060400820c */ /* 0x004fc80003f24070 */
[----:B------:R-:W-:-:S04]  /*04a0*/  @!P0 ISETP.GT.U32.AND.EX P1, PT, R5, R7, PT, P1 ;  /* 0x000000070500820c */ /* 0x000fc80003f24110 */
[----:B------:R-:W-:Y:S02]  /*04b0*/  @!P0 SEL R4, R4, R6, P1 ;  /* 0x0000000604048207 */ /* 0x000fe40000800000 */
[----:B------:R-:W-:-:S05]  /*04c0*/  @!P0 SEL R5, R5, R7, P1 ;  /* 0x0000000705058207 */ /* 0x000fca0000800000 */
[----:B------:R0:W-:Y:S01]  /*04d0*/  @!P0 STG.E.64 desc[UR4][R2.64], R4 ;  /* 0x0000000402008986 */ /* 0x0001e2000c101b04 */
[----:B------:R-:W-:Y:S01]  /*04e0*/  BAR.SYNC.DEFER_BLOCKING 0x0 ;  /* 0x0000000000007b1d */ /* 0x000fe20000010000 */
[----:B------:R-:W-:-:S04]  /*04f0*/  ISETP.NE.U32.AND P0, PT, R12, 0x1, PT ;  /* 0x000000010c00780c */ /* 0x000fc80003f05070 */
[----:B------:R-:W-:-:S13]  /*0500*/  ISETP.NE.AND.EX P0, PT, R13, RZ, PT, P0 ;  /* 0x000000ff0d00720c */ /* 0x000fda0003f05300 */
[----:B0-----:R-:W-:Y:S05]  /*0510*/  @P0 BRA `(.L_x_15) ;  /* 0xfffffffc00a40947 */ /* 0x001fea000383ffff */
[----:B------:R-:W-:Y:S02]  /*0520*/  IMAD.MOV.U32 R2, RZ, RZ, R8 ;  /* 0x000000ffff027224 */ /* 0x000fe400078e0008 */
[----:B------:R-:W-:-:S04]  /*0530*/  IMAD.MOV.U32 R3, RZ, RZ, 0x0 ;  /* 0x00000000ff037424 */ /* 0x000fc800078e00ff */
[----:B------:R-:W-:Y:S05]  /*0540*/  RET.REL.NODEC R2 `(_Z14reduce_parentsPmS_m) ;  /* 0xfffffff802ac7950 */ /* 0x000fea0003c3ffff */
.L_x_16:
        /* <DEDUP_REMOVED lines=11> */
.L_x_96:


//--------------------- .text._Z11check_starsmPbPi --------------------------
	.section	.text._Z11check_starsmPbPi,"ax",@progbits
	.align	128
        .global         _Z11check_starsmPbPi
        .type           _Z11check_starsmPbPi,@function
        .size           _Z11check_starsmPbPi,(.L_x_103 - _Z11check_starsmPbPi)
        .other          _Z11check_starsmPbPi,@"STO_CUDA_ENTRY STV_DEFAULT"
_Z11check_starsmPbPi:
.text._Z11check_starsmPbPi:
[----:B------:R-:W-:Y:S01]  /*0000*/  LDC R1, c[0x0][0x37c] ;  /* 0x0000df00ff017b82 */ /* 0x000fe20000000800 */
[----:B------:R-:W0:Y:S07]  /*0010*/  S2R R2, SR_TID.X ;  /* 0x0000000000027919 */ /* 0x000e2e0000002100 */
[----:B------:R-:W0:Y:S01]  /*0020*/  S2UR UR4, SR_CTAID.X ;  /* 0x00000000000479c3 */ /* 0x000e220000002500 */
[----:B------:R-:W1:Y:S07]  /*0030*/  LDCU.64 UR6, c[0x0][0x380] ;  /* 0x00007000ff0677ac */ /* 0x000e6e0008000a00 */
[----:B------:R-:W0:Y:S02]  /*0040*/  LDC R3, c[0x0][0x360] ;  /* 0x0000d800ff037b82 */ /* 0x000e240000000800 */
[----:B0-----:R-:W-:-:S05]  /*0050*/  IMAD R2, R3, UR4, R2 ;  /* 0x0000000403027c24 */ /* 0x001fca000f8e0202 */
[----:B-1----:R-:W-:-:S04]  /*0060*/  ISETP.GE.U32.AND P0, PT, R2, UR6, PT ;  /* 0x0000000602007c0c */ /* 0x002fc8000bf06070 */
[----:B------:R-:W-:-:S13]  /*0070*/  ISETP.GE.U32.AND.EX P0, PT, RZ, UR7, PT, P0 ;  /* 0x00000007ff007c0c */ /* 0x000fda000bf06100 */
[----:B------:R-:W-:Y:S05]  /*0080*/  @P0 EXIT ;  /* 0x000000000000094d */ /* 0x000fea0003800000 */
[----:B------:R-:W0:Y:S01]  /*0090*/  LDCU.64 UR6, c[0x0][0x388] ;  /* 0x00007100ff0677ac */ /* 0x000e220008000a00 */
[----:B------:R-:W1:Y:S01]  /*00a0*/  LDCU.64 UR4, c[0x0][0x358] ;  /* 0x00006b00ff0477ac */ /* 0x000e620008000a00 */
[----:B0-----:R-:W-:-:S05]  /*00b0*/  IADD3 R2, P0, PT, R2, UR6, RZ ;  /* 0x0000000602027c10 */ /* 0x001fca000ff1e0ff */
[----:B------:R-:W-:-:S05]  /*00c0*/  IMAD.X R3, RZ, RZ, UR7, P0 ;  /* 0x00000007ff037e24 */ /* 0x000fca00080e06ff */
[----:B-1----:R-:W2:Y:S02]  /*00d0*/  LDG.E.U8 R2, desc[UR4][R2.64] ;  /* 0x0000000402027981 */ /* 0x002ea4000c1e1100 */
[----:B--2---:R-:W-:-:S13]  /*00e0*/  ISETP.NE.AND P0, PT, R2, RZ, PT ;  /* 0x000000ff0200720c */ /* 0x004fda0003f05270 */
[----:B------:R-:W-:Y:S05]  /*00f0*/  @!P0 EXIT ;  /* 0x000000000000894d */ /* 0x000fea0003800000 */
[----:B------:R-:W0:Y:S02]  /*0100*/  LDC.64 R2, c[0x0][0x390] ;  /* 0x0000e400ff027b82 */ /* 0x000e240000000a00 */
[----:B0-----:R-:W-:Y:S01]  /*0110*/  STG.E desc[UR4][R2.64], RZ ;  /* 0x000000ff02007986 */ /* 0x001fe2000c101904 */
[----:B------:R-:W-:Y:S05]  /*0120*/  EXIT ;  /* 0x000000000000794d */ /* 0x000fea0003800000 */
.L_x_17:
        /* <DEDUP_REMOVED lines=13> */
.L_x_103:


//--------------------- .text._Z6reducePmm        --------------------------
	.section	.text._Z6reducePmm,"ax",@progbits
	.align	128
        .global         _Z6reducePmm
        .type           _Z6reducePmm,@function
        .size           _Z6reducePmm,(.L_x_97 - _Z6reducePmm)
        .other          _Z6reducePmm,@"STO_CUDA_ENTRY STV_DEFAULT"
_Z6reducePmm:
.text._Z6reducePmm:
[----:B------:R-:W-:Y:S01]  /*0000*/  LDC R1, c[0x0][0x37c] ;  /* 0x0000df00ff017b82 */ /* 0x000fe20000000800 */
[----:B------:R-:W-:-:S07]  /*0010*/  MOV R8, 0x30 ;  /* 0x0000003000087802 */ /* 0x000fce0000000f00 */
[----:B------:R-:W-:Y:S05]  /*0020*/  CALL.REL.NOINC `($_Z6reducePmm$_Z16reduce_recursivePmm) ;  /* 0x0000000000047944 */ /* 0x000fea0003c00000 */
[----:B------:R-:W-:Y:S05]  /*0030*/  EXIT ;  /* 0x000000000000794d */ /* 0x000fea0003800000 */
        .type           $_Z6reducePmm$_Z16reduce_recursivePmm,@function
        .size           $_Z6reducePmm$_Z16reduce_recursivePmm,(.L_x_97 - $_Z6reducePmm$_Z16reduce_recursivePmm)
$_Z6reducePmm$_Z16reduce_recursivePmm:
[----:B------:R-:W0:Y:S01]  /*0040*/  S2R R9, SR_TID.X ;  /* 0x0000000000097919 */ /* 0x000e220000002100 */
[----:B------:R-:W0:Y:S01]  /*0050*/  S2UR UR6, SR_CTAID.X ;  /* 0x00000000000679c3 */ /* 0x000e220000002500 */
[----:B------:R-:W1:Y:S01]  /*0060*/  LDCU UR7, c[0x0][0x388] ;  /* 0x00007100ff0777ac */ /* 0x000e620008000800 */
[----:B------:R-:W2:Y:S06]  /*0070*/  LDCU.64 UR4, c[0x0][0x358] ;  /* 0x00006b00ff0477ac */ /* 0x000eac0008000a00 */
[----:B------:R-:W0:Y:S08]  /*0080*/  LDC R0, c[0x0][0x360] ;  /* 0x0000d800ff007b82 */ /* 0x000e300000000800 */
[----:B------:R-:W3:Y:S01]  /*0090*/  LDC.64 R2, c[0x0][0x380] ;  /* 0x0000e000ff027b82 */ /* 0x000ee20000000a00 */
[----:B-1----:R-:W-:-:S07]  /*00a0*/  IMAD.U32 R11, RZ, RZ, UR7 ;  /* 0x00000007ff0b7e24 */ /* 0x002fce000f8e00ff */
[----:B------:R-:W1:Y:S01]  /*00b0*/  LDC R10, c[0x0][0x38c] ;  /* 0x0000e300ff0a7b82 */ /* 0x000e620000000800 */
[----:B0-----:R-:W-:-:S04]  /*00c0*/  IMAD R9, R0, UR6, R9 ;  /* 0x0000000600097c24 */ /* 0x001fc8000f8e0209 */
[----:B--23--:R-:W-:-:S07]  /*00d0*/  IMAD.WIDE.U32 R2, R9, 0x8, R2 ;  /* 0x0000000809027825 */ /* 0x00cfce00078e0002 */
.L_x_18:
[--C-:B-1----:R-:W-:Y:S02]  /*00e0*/  SHF.R.U64 R12, R11, 0x1, R10.reuse ;  /* 0x000000010b0c7819 */ /* 0x102fe4000000120a */
        /* <DEDUP_REMOVED lines=24> */
[----:B------:R-:W-:Y:S05]  /*0270*/  RET.REL.NODEC R2 `(_Z6reducePmm) ;  /* 0xfffffffc02607950 */ /* 0x000fea0003c3ffff */
.L_x_19:
        /* <DEDUP_REMOVED lines=16> */
.L_x_97:


//--------------------- .text._Z12clear_kerneliPc --------------------------
	.section	.text._Z12clear_kerneliPc,"ax",@progbits
	.align	128
        .global         _Z12clear_kerneliPc
        .type           _Z12clear_kerneliPc,@function
        .size           _Z12clear_kerneliPc,(.L_x_105 - _Z12clear_kerneliPc)
        .other          _Z12clear_kerneliPc,@"STO_CUDA_ENTRY STV_DEFAULT"
_Z12clear_kerneliPc:
.text._Z12clear_kerneliPc:
[----:B------:R-:W-:Y:S01]  /*0000*/  LDC R1, c[0x0][0x37c] ;  /* 0x0000df00ff017b82 */ /* 0x000fe20000000800 */
[----:B------:R-:W0:Y:S07]  /*0010*/  S2R R0, SR_TID.X ;  /* 0x0000000000007919 */ /* 0x000e2e0000002100 */
[----:B------:R-:W0:Y:S01]  /*0020*/  S2UR UR4, SR_CTAID.X ;  /* 0x00000000000479c3 */ /* 0x000e220000002500 */
[----:B------:R-:W1:Y:S07]  /*0030*/  LDCU UR5, c[0x0][0x380] ;  /* 0x00007000ff0577ac */ /* 0x000e6e0008000800 */
[----:B------:R-:W0:Y:S02]  /*0040*/  LDC R3, c[0x0][0x360] ;  /* 0x0000d800ff037b82 */ /* 0x000e240000000800 */
[----:B0-----:R-:W-:-:S05]  /*0050*/  IMAD R0, R3, UR4, R0 ;  /* 0x0000000403007c24 */ /* 0x001fca000f8e0200 */
[----:B-1----:R-:W-:-:S13]  /*0060*/  ISETP.GE.AND P0, PT, R0, UR5, PT ;  /* 0x0000000500007c0c */ /* 0x002fda000bf06270 */
[----:B------:R-:W-:Y:S05]  /*0070*/  @P0 EXIT ;  /* 0x000000000000094d */ /* 0x000fea0003800000 */
[----:B------:R-:W0:Y:S01]  /*0080*/  LDCU.64 UR6, c[0x0][0x388] ;  /* 0x00007100ff0677ac */ /* 0x000e220008000a00 */
[----:B------:R-:W-:Y:S01]  /*0090*/  IMAD.MOV.U32 R4, RZ, RZ, 0x20 ;  /* 0x00000020ff047424 */ /* 0x000fe200078e00ff */
[----:B------:R-:W1:Y:S01]  /*00a0*/  LDCU.64 UR4, c[0x0][0x358] ;  /* 0x00006b00ff0477ac */ /* 0x000e620008000a00 */
[----:B0-----:R-:W-:-:S04]  /*00b0*/  IADD3 R2, P0, PT, R0, UR6, RZ ;  /* 0x0000000600027c10 */ /* 0x001fc8000ff1e0ff */
[----:B------:R-:W-:Y:S02]  /*00c0*/  LEA.HI.X.SX32 R3, R0, UR7, 0x1, P0 ;  /* 0x0000000700037c11 */ /* 0x000fe400080f0eff */
[----:B------:R-:W-:-:S05]  /*00d0*/  PRMT R0, R4, 0x7610, R0 ;  /* 0x0000761004007816 */ /* 0x000fca0000000000 */
[----:B-1----:R-:W-:Y:S01]  /*00e0*/  STG.E.U8 desc[UR4][R2.64], R0 ;  /* 0x0000000002007986 */ /* 0x002fe2000c101104 */
[----:B------:R-:W-:Y:S05]  /*00f0*/  EXIT ;  /* 0x000000000000794d */ /* 0x000fea0003800000 */
.L_x_20:
        /* <DEDUP_REMOVED lines=16> */
.L_x_105:


//--------------------- .text._Z10vec_kerneliPi   --------------------------
	.section	.text._Z10vec_kerneliPi,"ax",@progbits
	.align	128
        .global         _Z10vec_kerneliPi
        .type           _Z10vec_kerneliPi,@function
        .size           _Z10vec_kerneliPi,(.L_x_106 - _Z10vec_kerneliPi)
        .other          _Z10vec_kerneliPi,@"STO_CUDA_ENTRY STV_DEFAULT"
_Z10vec_kerneliPi:
.text._Z10vec_kerneliPi:
        /* <DEDUP_REMOVED lines=8> */
[----:B------:R-:W0:Y:S01]  /*0080*/  LDC.64 R2, c[0x0][0x388] ;  /* 0x0000e200ff027b82 */ /* 0x000e220000000a00 */
[----:B------:R-:W1:Y:S01]  /*0090*/  LDCU.64 UR4, c[0x0][0x358] ;  /* 0x00006b00ff0477ac */ /* 0x000e620008000a00 */
[----:B------:R-:W-:Y:S02]  /*00a0*/  HFMA2 R7, -RZ, RZ, 0, 5.9604644775390625e-08 ;  /* 0x00000001ff077431 */ /* 0x000fe400000001ff */
[----:B0-----:R-:W-:-:S05]  /*00b0*/  IMAD.WIDE R2, R5, 0x4, R2 ;  /* 0x0000000405027825 */ /* 0x001fca00078e0202 */
[----:B-1----:R-:W-:Y:S01]  /*00c0*/  STG.E desc[UR4][R2.64], R7 ;  /* 0x0000000702007986 */ /* 0x002fe2000c101904 */
[----:B------:R-:W-:Y:S05]  /*00d0*/  EXIT ;  /* 0x000000000000794d */ /* 0x000fea0003800000 */
.L_x_21:
        /* <DEDUP_REMOVED lines=10> */
.L_x_106:


//--------------------- .text._Z15multiply_kerneliPiS_S_S_S_ --------------------------
	.section	.text._Z15multiply_kerneliPiS_S_S_S_,"ax",@progbits
	.align	128
        .global         _Z15multiply_kerneliPiS_S_S_S_
        .type           _Z15multiply_kerneliPiS_S_S_S_,@function
        .size           _Z15multiply_kerneliPiS_S_S_S_,(.L_x_107 - _Z15multiply_kerneliPiS_S_S_S_)
        .other          _Z15multiply_kerneliPiS_S_S_S_,@"STO_CUDA_ENTRY STV_DEFAULT"
_Z15multiply_kerneliPiS_S_S_S_:
.text._Z15multiply_kerneliPiS_S_S_S_:
        /* <DEDUP_REMOVED lines=9> */
[----:B------:R-:W1:Y:S07]  /*0090*/  LDCU.64 UR4, c[0x0][0x358] ;  /* 0x00006b00ff0477ac */ /* 0x000e6e0008000a00 */
[----:B------:R-:W2:Y:S08]  /*00a0*/  LDC.64 R4, c[0x0][0x390] ;  /* 0x0000e400ff047b82 */ /* 0x000eb00000000a00 */
[----:B------:R-:W3:Y:S01]  /*00b0*/  LDC.64 R8, c[0x0][0x3a0] ;  /* 0x0000e800ff087b82 */ /* 0x000ee20000000a00 */
[----:B0-----:R-:W-:-:S07]  /*00c0*/  IMAD.WIDE R2, R13, 0x4, R2 ;  /* 0x000000040d027825 */ /* 0x001fce00078e0202 */
[----:B------:R-:W0:Y:S01]  /*00d0*/  LDC.64 R6, c[0x0][0x388] ;  /* 0x0000e200ff067b82 */ /* 0x000e220000000a00 */
[----:B-1----:R-:W3:Y:S01]  /*00e0*/  LDG.E R3, desc[UR4][R2.64] ;  /* 0x0000000402037981 */ /* 0x002ee2000c1e1900 */
[----:B--2---:R-:W-:-:S06]  /*00f0*/  IMAD.WIDE R4, R13, 0x4, R4 ;  /* 0x000000040d047825 */ /* 0x004fcc00078e0204 */
[----:B------:R-:W1:Y:S01]  /*0100*/  LDC.64 R10, c[0x0][0x3a8] ;  /* 0x0000ea00ff0a7b82 */ /* 0x000e620000000a00 */
[----:B------:R-:W1:Y:S01]  /*0110*/  LDG.E R5, desc[UR4][R4.64] ;  /* 0x0000000404057981 */ /* 0x000e62000c1e1900 */
[----:B0-----:R-:W-:-:S06]  /*0120*/  IMAD.WIDE R6, R13, 0x4, R6 ;  /* 0x000000040d067825 */ /* 0x001fcc00078e0206 */
[----:B------:R-:W2:Y:S01]  /*0130*/  LDG.E R6, desc[UR4][R6.64] ;  /* 0x0000000406067981 */ /* 0x000ea2000c1e1900 */
[----:B---3--:R-:W-:-:S06]  /*0140*/  IMAD.WIDE R8, R3, 0x4, R8 ;  /* 0x0000000403087825 */ /* 0x008fcc00078e0208 */
[----:B------:R-:W2:Y:S01]  /*0150*/  LDG.E R9, desc[UR4][R8.64] ;  /* 0x0000000408097981 */ /* 0x000ea2000c1e1900 */
[----:B-1----:R-:W-:-:S05]  /*0160*/  IMAD.WIDE R10, R5, 0x4, R10 ;  /* 0x00000004050a7825 */ /* 0x002fca00078e020a */
[----:B------:R0:W5:Y:S02]  /*0170*/  LDG.E R12, desc[UR4][R10.64] ;  /* 0x000000040a0c7981 */ /* 0x000164000c1e1900 */
[----:B0-2---:R-:W-:-:S07]  /*0180*/  IMAD R3, R6, R9, RZ ;  /* 0x0000000906037224 */ /* 0x005fce00078e02ff */
.L_x_22:
[----:B-----5:R-:W-:Y:S01]  /*0190*/  IADD3 R13, PT, PT, R3, R12, RZ ;  /* 0x0000000c030d7210 */ /* 0x020fe20007ffe0ff */
[----:B------:R-:W-:Y:S05]  /*01a0*/  YIELD ;  /* 0x0000000000007946 */ /* 0x000fea0003800000 */
[----:B------:R-:W2:Y:S02]  /*01b0*/  ATOMG.E.CAS.STRONG.GPU PT, R13, [R10], R12, R13 ;  /* 0x0000000c0a0d73a9 */ /* 0x000ea400001ee10d */
[-C--:B--2---:R-:W-:Y:S02]  /*01c0*/  ISETP.NE.AND P0, PT, R12, R13.reuse, PT ;  /* 0x0000000d0c00720c */ /* 0x084fe40003f05270 */
[----:B------:R-:W-:-:S11]  /*01d0*/  MOV R12, R13 ;  /* 0x0000000d000c7202 */ /* 0x000fd60000000f00 */
[----:B------:R-:W-:Y:S05]  /*01e0*/  @P0 BRA `(.L_x_22) ;  /* 0xfffffffc00e80947 */ /* 0x000fea000383ffff */
[----:B------:R-:W-:Y:S05]  /*01f0*/  EXIT ;  /* 0x000000000000794d */ /* 0x000fea0003800000 */
.L_x_23:
        /* <DEDUP_REMOVED lines=16> */
.L_x_107:


//--------------------- .text._Z17multiply_semiringmPcPmS0_S_S0_S_S0_ --------------------------
	.section	.text._Z17multiply_semiringmPcPmS0_S_S0_S_S0_,"ax",@progbits
	.align	128
        .global         _Z17multiply_semiringmPcPmS0_S_S0_S_S0_
        .type           _Z17multiply_semiringmPcPmS0_S_S0_S_S0_,@function
        .size           _Z17multiply_semiringmPcPmS0_S_S0_S_S0_,(.L_x_108 - _Z17multiply_semiringmPcPmS0_S_S0_S_S0_)
        .other          _Z17multiply_semiringmPcPmS0_S_S0_S_S0_,@"STO_CUDA_ENTRY STV_DEFAULT"
_Z17multiply_semiringmPcPmS0_S_S0_S_S0_:
.text._Z17multiply_semiringmPcPmS0_S_S0_S_S0_:
        /* <DEDUP_REMOVED lines=12> */
[----:B------:R-:W-:-:S13]  /*00c0*/  ISETP.GE.U32.AND.EX P0, PT, RZ, UR9, PT, P0 ;  /* 0x00000009ff007c0c */ /* 0x000fda000bf06100 */
[----:B------:R-:W-:Y:S05]  /*00d0*/  @P0 EXIT ;  /* 0x000000000000094d */ /* 0x000fea0003800000 */
[----:B------:R-:W0:Y:S01]  /*00e0*/  LDCU.128 UR4, c[0x0][0x390] ;  /* 0x00007200ff0477ac */ /* 0x000e220008000c00 */
[----:B------:R-:W-:Y:S01]  /*00f0*/  IMAD.SHL.U32 R16, R8, 0x8, RZ ;  /* 0x0000000808107824 */ /* 0x000fe200078e00ff */
[----:B------:R-:W-:Y:S01]  /*0100*/  SHF.R.U32.HI R0, RZ, 0x1d, R8 ;  /* 0x0000001dff007819 */ /* 0x000fe20000011608 */
[----:B------:R-:W1:Y:S01]  /*0110*/  LDCU.64 UR36, c[0x0][0x358] ;  /* 0x00006b00ff2477ac */ /* 0x000e620008000a00 */
[----:B------:R-:W2:Y:S02]  /*0120*/  LDCU.64 UR8, c[0x0][0x3a8] ;  /* 0x00007500ff0877ac */ /* 0x000ea40008000a00 */
[----:B0-----:R-:W-:-:S04]  /*0130*/  IADD3 R18, P0, PT, R16, UR6, RZ ;  /* 0x0000000610127c10 */ /* 0x001fc8000ff1e0ff */
[----:B------:R-:W-:Y:S01]  /*0140*/  IADD3.X R19, PT, PT, R0, UR7, RZ, P0, !PT ;  /* 0x0000000700137c10 */ /* 0x000fe200087fe4ff */
[----:B------:R-:W0:Y:S05]  /*0150*/  LDCU.64 UR6, c[0x0][0x388] ;  /* 0x00007100ff0677ac */ /* 0x000e2a0008000a00 */
[----:B-1----:R-:W2:Y:S01]  /*0160*/  LDG.E.64 R18, desc[UR36][R18.64] ;  /* 0x0000002412127981 */ /* 0x002ea2000c1e1b00 */
[----:B------:R-:W-:-:S04]  /*0170*/  IADD3 R16, P0, PT, R16, UR4, RZ ;  /* 0x0000000410107c10 */ /* 0x000fc8000ff1e0ff */
[----:B------:R-:W-:-:S06]  /*0180*/  IADD3.X R17, PT, PT, R0, UR5, RZ, P0, !PT ;  /* 0x0000000500117c10 */ /* 0x000fcc00087fe4ff */
[----:B------:R-:W3:Y:S01]  /*0190*/  LDG.E.64 R16, desc[UR36][R16.64] ;  /* 0x0000002410107981 */ /* 0x000ee2000c1e1b00 */
[----:B0-----:R-:W-:-:S05]  /*01a0*/  IADD3 R26, P0, PT, R8, UR6, RZ ;  /* 0x00000006081a7c10 */ /* 0x001fca000ff1e0ff */
[----:B------:R-:W-:-:S05]  /*01b0*/  IMAD.X R27, RZ, RZ, UR7, P0 ;  /* 0x00000007ff1b7e24 */ /* 0x000fca00080e06ff */
[----:B------:R0:W5:Y:S01]  /*01c0*/  LDG.E.U8 R26, desc[UR36][R26.64] ;  /* 0x000000241a1a7981 */ /* 0x000162000c1e1100 */
[----:B--2---:R-:W-:-:S04]  /*01d0*/  LEA R24, P1, R18, UR8, 0x3 ;  /* 0x0000000812187c11 */ /* 0x004fc8000f8218ff */
[----:B------:R-:W-:-:S06]  /*01e0*/  LEA.HI.X R25, R18, UR9, R19, 0x3, P1 ;  /* 0x0000000912197c11 */ /* 0x000fcc00088f1c13 */
[----:B------:R-:W5:Y:S01]  /*01f0*/  LDG.E.64 R24, desc[UR36][R24.64] ;  /* 0x0000002418187981 */ /* 0x000f62000c1e1b00 */
[----:B---3--:R-:W-:-:S04]  /*0200*/  ISETP.NE.U32.AND P0, PT, R16, 0x4b, PT ;  /* 0x0000004b1000780c */ /* 0x008fc80003f05070 */
[----:B------:R-:W-:Y:S01]  /*0210*/  ISETP.NE.AND.EX P0, PT, R17, RZ, PT, P0 ;  /* 0x000000ff1100720c */ /* 0x000fe20003f05300 */
[----:B------:R-:W-:-:S12]  /*0220*/  BSSY.RECONVERGENT B6, `(.L_x_24) ;  /* 0x0000037000067945 */ /* 0x000fd80003800200 */
[----:B0-----:R-:W-:Y:S05]  /*0230*/  @P0 BRA `(.L_x_25) ;  /* 0x0000000000d40947 */ /* 0x001fea0003800000 */
[----:B------:R-:W-:Y:S01]  /*0240*/  IMAD.MOV.U32 R9, RZ, RZ, RZ ;  /* 0x000000ffff097224 */ /* 0x000fe200078e00ff */
[----:B------:R-:W-:Y:S01]  /*0250*/  MOV R0, 0x0 ;  /* 0x0000000000007802 */ /* 0x000fe20000000f00 */
[----:B------:R-:W0:Y:S01]  /*0260*/  LDCU.64 UR4, c[0x4][0x30] ;  /* 0x01000600ff0477ac */ /* 0x000e220008000a00 */
[----:B------:R-:W-:Y:S02]  /*0270*/  IMAD.MOV.U32 R6, RZ, RZ, R23 ;  /* 0x000000ffff067224 */ /* 0x000fe400078e0017 */
[----:B------:R1:W-:Y:S01]  /*0280*/  STL.64 [R1], R8 ;  /* 0x0000000801007387 */ /* 0x0003e20000100a00 */
[----:B------:R1:W2:Y:S01]  /*0290*/  LDC.64 R2, c[0x4][R0] ;  /* 0x0100000000027b82 */ /* 0x0002a20000000a00 */
[----:B------:R-:W-:Y:S02]  /*02a0*/  IMAD.MOV.U32 R7, RZ, RZ, R22 ;  /* 0x000000ffff077224 */ /* 0x000fe400078e0016 */
[----:B0-----:R-:W-:Y:S02]  /*02b0*/  IMAD.U32 R4, RZ, RZ, UR4 ;  /* 0x00000004ff047e24 */ /* 0x001fe4000f8e00ff */
[----:B-1----:R-:W-:-:S07]  /*02c0*/  IMAD.U32 R5, RZ, RZ, UR5 ;  /* 0x00000005ff057e24 */ /* 0x002fce000f8e00ff */
[----:B------:R-:W-:-:S07]  /*02d0*/  LEPC R20, `(.L_x_26) ;  /* 0x000000001014794e */ /* 0x000fce0000000000 */
[----:B--2--5:R-:W-:Y:S05]  /*02e0*/  CALL.ABS.NOINC R2 ;  /* 0x0000000002007343 */ /* 0x024fea0003c00000 */
.L_x_26:
[----:B------:R-:W-:Y:S01]  /*02f0*/  IMAD.MOV.U32 R10, RZ, RZ, 0x4b ;  /* 0x0000004bff0a7424 */ /* 0x000fe200078e00ff */
[----:B------:R-:W-:Y:S01]  /*0300*/  MOV R2, 0x0 ;  /* 0x0000000000027802 */ /* 0x000fe20000000f00 */
[----:B------:R-:W-:Y:S01]  /*0310*/  IMAD.MOV.U32 R11, RZ, RZ, 0x0 ;  /* 0x00000000ff0b7424 */ /* 0x000fe200078e00ff */
[----:B------:R-:W0:Y:S01]  /*0320*/  LDCU.64 UR4, c[0x4][0x38] ;  /* 0x01000700ff0477ac */ /* 0x000e220008000a00 */
[----:B------:R-:W-:Y:S01]  /*0330*/  IMAD.MOV.U32 R6, RZ, RZ, R23 ;  /* 0x000000ffff067224 */ /* 0x000fe200078e0017 */
[----:B------:R1:W2:Y:S01]  /*0340*/  LDC.64 R8, c[0x4][R2] ;  /* 0x0100000002087b82 */ /* 0x0002a20000000a00 */
[----:B------:R-:W-:Y:S01]  /*0350*/  IMAD.MOV.U32 R7, RZ, RZ, R22 ;  /* 0x000000ffff077224 */ /* 0x000fe200078e0016 */
[----:B------:R1:W-:Y:S01]  /*0360*/  STL.64 [R1], R10 ;  /* 0x0000000a01007387 */ /* 0x0003e20000100a00 */
[----:B0-----:R-:W-:Y:S02]  /*0370*/  IMAD.U32 R4, RZ, RZ, UR4 ;  /* 0x00000004ff047e24 */ /* 0x001fe4000f8e00ff */
[----:B-1----:R-:W-:-:S07]  /*0380*/  IMAD.U32 R5, RZ, RZ, UR5 ;  /* 0x00000005ff057e24 */ /* 0x002fce000f8e00ff */
[----:B------:R-:W-:-:S07]  /*0390*/  LEPC R20, `(.L_x_27) ;  /* 0x000000001014794e */ /* 0x000fce0000000000 */
[----:B--2---:R-:W-:Y:S05]  /*03a0*/  CALL.ABS.NOINC R8 ;  /* 0x0000000008007343 */ /* 0x004fea0003c00000 */
.L_x_27:
[----:B------:R0:W-:Y:S01]  /*03b0*/  STL.64 [R1], R18 ;  /* 0x0000001201007387 */ /* 0x0001e20000100a00 */
[----:B------:R0:W1:Y:S01]  /*03c0*/  LDC.64 R8, c[0x4][R2] ;  /* 0x0100000002087b82 */ /* 0x0000620000000a00 */
[----:B------:R-:W2:Y:S01]  /*03d0*/  LDCU.64 UR4, c[0x4][0x40] ;  /* 0x01000800ff0477ac */ /* 0x000ea20008000a00 */
[----:B------:R-:W-:Y:S02]  /*03e0*/  IMAD.MOV.U32 R6, RZ, RZ, R23 ;  /* 0x000000ffff067224 */ /* 0x000fe400078e0017 */
[----:B------:R-:W-:Y:S02]  /*03f0*/  IMAD.MOV.U32 R7, RZ, RZ, R22 ;  /* 0x000000ffff077224 */ /* 0x000fe400078e0016 */
[----:B--2---:R-:W-:Y:S02]  /*0400*/  IMAD.U32 R4, RZ, RZ, UR4 ;  /* 0x00000004ff047e24 */ /* 0x004fe4000f8e00ff */
[----:B0-----:R-:W-:-:S07]  /*0410*/  IMAD.U32 R5, RZ, RZ, UR5 ;  /* 0x00000005ff057e24 */ /* 0x001fce000f8e00ff */
[----:B------:R-:W-:-:S07]  /*0420*/  LEPC R20, `(.L_x_28) ;  /* 0x000000001014794e */ /* 0x000fce0000000000 */
[----:B-1----:R-:W-:Y:S05]  /*0430*/  CALL.ABS.NOINC R8 ;  /* 0x0000000008007343 */ /* 0x002fea0003c00000 */
.L_x_28:
[----:B------:R-:W-:Y:S01]  /*0440*/  PRMT R0, R26, 0x8880, RZ ;  /* 0x000088801a007816 */ /* 0x000fe200000000ff */
[----:B------:R0:W1:Y:S01]  /*0450*/  LDC.64 R8, c[0x4][R2] ;  /* 0x0100000002087b82 */ /* 0x0000620000000a00 */
[----:B------:R-:W2:Y:S01]  /*0460*/  LDCU.64 UR4, c[0x4][0x48] ;  /* 0x01000900ff0477ac */ /* 0x000ea20008000a00 */
[----:B------:R-:W-:Y:S02]  /*0470*/  IMAD.MOV.U32 R6, RZ, RZ, R23 ;  /* 0x000000ffff067224 */ /* 0x000fe400078e0017 */
[----:B------:R0:W-:Y:S01]  /*0480*/  STL [R1], R0 ;  /* 0x0000000001007387 */ /* 0x0001e20000100800 */
[----:B------:R-:W-:Y:S02]  /*0490*/  IMAD.MOV.U32 R7, RZ, RZ, R22 ;  /* 0x000000ffff077224 */ /* 0x000fe400078e0016 */
[----:B--2---:R-:W-:Y:S02]  /*04a0*/  IMAD.U32 R4, RZ, RZ, UR4 ;  /* 0x00000004ff047e24 */ /* 0x004fe4000f8e00ff */
[----:B0-----:R-:W-:-:S07]  /*04b0*/  IMAD.U32 R5, RZ, RZ, UR5 ;  /* 0x00000005ff057e24 */ /* 0x001fce000f8e00ff */
[----:B------:R-:W-:-:S07]  /*04c0*/  LEPC R20, `(.L_x_29) ;  /* 0x000000001014794e */ /* 0x000fce0000000000 */
[----:B-1----:R-:W-:Y:S05]  /*04d0*/  CALL.ABS.NOINC R8 ;  /* 0x0000000008007343 */ /* 0x002fea0003c00000 */
.L_x_29:
[----:B------:R-:W-:Y:S01]  /*04e0*/  IADD3 R8, P0, PT, R24, 0x1, RZ ;  /* 0x0000000118087810 */ /* 0x000fe20007f1e0ff */
[----:B------:R-:W0:Y:S01]  /*04f0*/  LDC.64 R2, c[0x4][R2] ;  /* 0x0100000002027b82 */ /* 0x000e220000000a00 */
[----:B------:R-:W1:Y:S01]  /*0500*/  LDCU.64 UR4, c[0x4][0x50] ;  /* 0x01000a00ff0477ac */ /* 0x000e620008000a00 */
[----:B------:R-:W-:Y:S02]  /*0510*/  IMAD.MOV.U32 R6, RZ, RZ, R23 ;  /* 0x000000ffff067224 */ /* 0x000fe400078e0017 */
[----:B------:R-:W-:Y:S02]  /*0520*/  IMAD.X R9, RZ, RZ, R25, P0 ;  /* 0x000000ffff097224 */ /* 0x000fe400000e0619 */
[----:B------:R-:W-:-:S03]  /*0530*/  IMAD.MOV.U32 R7, RZ, RZ, R22 ;  /* 0x000000ffff077224 */ /* 0x000fc600078e0016 */
[----:B------:R2:W-:Y:S01]  /*0540*/  STL.64 [R1], R8 ;  /* 0x0000000801007387 */ /* 0x0005e20000100a00 */
[----:B-1----:R-:W-:Y:S02]  /*0550*/  IMAD.U32 R4, RZ, RZ, UR4 ;  /* 0x00000004ff047e24 */ /* 0x002fe4000f8e00ff */
[----:B--2---:R-:W-:-:S07]  /*0560*/  IMAD.U32 R5, RZ, RZ, UR5 ;  /* 0x00000005ff057e24 */ /* 0x004fce000f8e00ff */
[----:B------:R-:W-:-:S07]  /*0570*/  LEPC R20, `(.L_x_25) ;  /* 0x000000001014794e */ /* 0x000fce0000000000 */
[----:B0-----:R-:W-:Y:S05]  /*0580*/  CALL.ABS.NOINC R2 ;  /* 0x0000000002007343 */ /* 0x001fea0003c00000 */
.L_x_25:
[----:B------:R-:W-:Y:S05]  /*0590*/  BSYNC.RECONVERGENT B6 ;  /* 0x0000000000067941 */ /* 0x000fea0003800200 */
.L_x_24:
[----:B------:R-:W0:Y:S01]  /*05a0*/  LDCU.64 UR4, c[0x0][0x3b8] ;  /* 0x00007700ff0477ac */ /* 0x000e220008000a00 */
[----:B-----5:R-:W-:Y:S01]  /*05b0*/  IADD3 R4, P1, PT, R24, 0x1, RZ ;  /* 0x0000000118047810 */ /* 0x020fe20007f3e0ff */
[----:B------:R-:W-:Y:S04]  /*05c0*/  BSSY.RECONVERGENT B2, `(.L_x_30) ;  /* 0x00000ac000027945 */ /* 0x000fe80003800200 */
[----:B------:R-:W-:Y:S01]  /*05d0*/  IMAD.X R5, RZ, RZ, R25, P1 ;  /* 0x000000ffff057224 */ /* 0x000fe200008e0619 */
[----:B0-----:R-:W-:-:S04]  /*05e0*/  LEA R2, P0, R16, UR4, 0x3 ;  /* 0x0000000410027c11 */ /* 0x001fc8000f8018ff */
[----:B------:R-:W-:Y:S02]  /*05f0*/  LEA.HI.X R3, R16, UR5, R17, 0x3, P0 ;  /* 0x0000000510037c11 */ /* 0x000fe400080f1c11 */
[----:B------:R-:W-:-:S03]  /*0600*/  ISETP.NE.U32.AND P0, PT, R24, RZ, PT ;  /* 0x000000ff1800720c */ /* 0x000fc60003f05070 */
[----:B------:R0:W-:Y:S01]  /*0610*/  STG.E.64 desc[UR36][R2.64], R4 ;  /* 0x0000000402007986 */ /* 0x0001e2000c101b24 */
[----:B------:R-:W-:-:S13]  /*0620*/  ISETP.NE.AND.EX P0, PT, R25, RZ, PT, P0 ;  /* 0x000000ff1900720c */ /* 0x000fda0003f05300 */
[----:B0-----:R-:W-:Y:S05]  /*0630*/  @!P0 BRA `(.L_x_31) ;  /* 0x0000000800908947 */ /* 0x001fea0003800000 */
[C---:B------:R-:W-:Y:S01]  /*0640*/  ISETP.GE.U32.AND P0, PT, R24.reuse, 0x4, PT ;  /* 0x000000041800780c */ /* 0x040fe20003f06070 */
[----:B------:R-:W-:Y:S01]  /*0650*/  BSSY.RECONVERGENT B1, `(.L_x_32) ;  /* 0x0000086000017945 */ /* 0x000fe20003800200 */
[----:B------:R-:W-:Y:S01]  /*0660*/  LOP3.LUT R2, R24, 0x3, RZ, 0xc0, !PT ;  /* 0x0000000318027812 */ /* 0x000fe200078ec0ff */
[----:B------:R-:W-:Y:S01]  /*0670*/  IMAD.MOV.U32 R0, RZ, RZ, RZ ;  /* 0x000000ffff007224 */ /* 0x000fe200078e00ff */
[----:B------:R-:W-:Y:S02]  /*0680*/  ISETP.GE.U32.AND.EX P0, PT, R25, RZ, PT, P0 ;  /* 0x000000ff1900720c */ /* 0x000fe40003f06100 */
[----:B------:R-:W-:-:S11]  /*0690*/  CS2R R8, SRZ ;  /* 0x0000000000087805 */ /* 0x000fd6000001ff00 */
[----:B------:R-:W-:Y:S05]  /*06a0*/  @!P0 BRA `(.L_x_33) ;  /* 0x0000000800008947 */ /* 0x000fea0003800000 */
[----:B------:R-:W0:Y:S01]  /*06b0*/  LDC.64 R4, c[0x0][0x3a0] ;  /* 0x0000e800ff047b82 */ /* 0x000e220000000a00 */
[----:B------:R-:W-:Y:S01]  /*06c0*/  LOP3.LUT R8, R24, 0xfffffffc, RZ, 0xc0, !PT ;  /* 0xfffffffc18087812 */ /* 0x000fe200078ec0ff */
[----:B------:R-:W-:Y:S01]  /*06d0*/  IMAD R3, R19, 0xfa0, RZ ;  /* 0x00000fa013037824 */ /* 0x000fe200078e02ff */
[----:B------:R-:W-:Y:S01]  /*06e0*/  BSSY.RELIABLE B0, `(.L_x_34) ;  /* 0x0000067000007945 */ /* 0x000fe20003800100 */
[----:B------:R-:W-:Y:S01]  /*06f0*/  IMAD R9, R17, 0xfa0, RZ ;  /* 0x00000fa011097824 */ /* 0x000fe200078e02ff */
[----:B------:R-:W-:Y:S01]  /*0700*/  ISETP.GT.U32.AND P0, PT, R8, RZ, PT ;  /* 0x000000ff0800720c */ /* 0x000fe20003f04070 */
[----:B------:R-:W-:Y:S02]  /*0710*/  IMAD.MOV.U32 R10, RZ, RZ, R8 ;  /* 0x000000ffff0a7224 */ /* 0x000fe400078e0008 */
[----:B------:R-:W1:Y:S01]  /*0720*/  LDC.64 R6, c[0x0][0x3b0] ;  /* 0x0000ec00ff067b82 */ /* 0x000e620000000a00 */
[----:B------:R-:W-:Y:S01]  /*0730*/  ISETP.GT.AND.EX P0, PT, R25, RZ, PT, P0 ;  /* 0x000000ff1900720c */ /* 0x000fe20003f04300 */
[----:B0-----:R-:W-:-:S03]  /*0740*/  IMAD.WIDE.U32 R4, R18, 0xfa0, R4 ;  /* 0x00000fa012047825 */ /* 0x001fc600078e0004 */
[----:B------:R-:W-:Y:S01]  /*0750*/  IADD3 R4, P1, PT, R4, 0x1, RZ ;  /* 0x0000000104047810 */ /* 0x000fe20007f3e0ff */
[----:B-1----:R-:W-:-:S04]  /*0760*/  IMAD.WIDE.U32 R6, R16, 0xfa0, R6 ;  /* 0x00000fa010067825 */ /* 0x002fc800078e0006 */
[----:B------:R-:W-:Y:S01]  /*0770*/  IMAD.X R5, R5, 0x1, R3, P1 ;  /* 0x0000000105057824 */ /* 0x000fe200008e0603 */
[----:B------:R-:W-:Y:S01]  /*0780*/  IADD3 R6, P2, PT, R6, 0x3, RZ ;  /* 0x0000000306067810 */ /* 0x000fe20007f5e0ff */
[----:B------:R-:W-:-:S04]  /*0790*/  IMAD.MOV.U32 R3, RZ, RZ, R25 ;  /* 0x000000ffff037224 */ /* 0x000fc800078e0019 */
[----:B------:R-:W-:Y:S02]  /*07a0*/  IMAD.X R7, R7, 0x1, R9, P2 ;  /* 0x0000000107077824 */ /* 0x000fe400010e0609 */
[----:B------:R-:W-:Y:S01]  /*07b0*/  IMAD.MOV.U32 R9, RZ, RZ, R25 ;  /* 0x000000ffff097224 */ /* 0x000fe200078e0019 */
[----:B------:R-:W-:Y:S06]  /*07c0*/  @!P0 BRA `(.L_x_35) ;  /* 0x0000000400608947 */ /* 0x000fec0003800000 */
[----:B------:R-:W-:Y:S01]  /*07d0*/  ISETP.GT.U32.AND P1, PT, R10, 0xc, PT ;  /* 0x0000000c0a00780c */ /* 0x000fe20003f24070 */
[----:B------:R-:W-:Y:S01]  /*07e0*/  BSSY.RECONVERGENT B3, `(.L_x_36) ;  /* 0x0000032000037945 */ /* 0x000fe20003800200 */
[----:B------:R-:W-:Y:S02]  /*07f0*/  PLOP3.LUT P0, PT, PT, PT, PT, 0x80, 0x8 ;  /* 0x000000000008781c */ /* 0x000fe40003f0f070 */
[----:B------:R-:W-:-:S13]  /*0800*/  ISETP.GT.AND.EX P1, PT, R3, RZ, PT, P1 ;  /* 0x000000ff0300720c */ /* 0x000fda0003f24310 */
[----:B------:R-:W-:Y:S05]  /*0810*/  @!P1 BRA `(.L_x_37) ;  /* 0x0000000000b89947 */ /* 0x000fea0003800000 */
[----:B------:R-:W-:-:S13]  /*0820*/  PLOP3.LUT P0, PT, PT, PT, PT, 0x8, 0x80 ;  /* 0x000000000080781c */ /* 0x000fda0003f0e170 */
.L_x_38:
[----:B------:R-:W2:Y:S04]  /*0830*/  LDG.E.U8 R11, desc[UR36][R4.64+-0x1] ;  /* 0xffffff24040b7981 */ /* 0x000ea8000c1e1100 */
[----:B--2---:R0:W-:Y:S04]  /*0840*/  STG.E.U8 desc[UR36][R6.64+-0x3], R11 ;  /* 0xfffffd0b06007986 */ /* 0x0041e8000c101124 */
[----:B------:R-:W2:Y:S04]  /*0850*/  LDG.E.U8 R13, desc[UR36][R4.64] ;  /* 0x00000024040d7981 */ /* 0x000ea8000c1e1100 */
[----:B--2---:R1:W-:Y:S04]  /*0860*/  STG.E.U8 desc[UR36][R6.64+-0x2], R13 ;  /* 0xfffffe0d06007986 */ /* 0x0043e8000c101124 */
[----:B------:R-:W2:Y:S04]  /*0870*/  LDG.E.U8 R15, desc[UR36][R4.64+0x1] ;  /* 0x00000124040f7981 */ /* 0x000ea8000c1e1100 */
[----:B--2---:R2:W-:Y:S04]  /*0880*/  STG.E.U8 desc[UR36][R6.64+-0x1], R15 ;  /* 0xffffff0f06007986 */ /* 0x0045e8000c101124 */
[----:B------:R-:W3:Y:S04]  /*0890*/  LDG.E.U8 R21, desc[UR36][R4.64+0x2] ;  /* 0x0000022404157981 */ /* 0x000ee8000c1e1100 */
[----:B---3--:R3:W-:Y:S04]  /*08a0*/  STG.E.U8 desc[UR36][R6.64], R21 ;  /* 0x0000001506007986 */ /* 0x0087e8000c101124 */
[----:B------:R-:W4:Y:S04]  /*08b0*/  LDG.E.U8 R23, desc[UR36][R4.64+0x3] ;  /* 0x0000032404177981 */ /* 0x000f28000c1e1100 */
[----:B----4-:R4:W-:Y:S04]  /*08c0*/  STG.E.U8 desc[UR36][R6.64+0x1], R23 ;  /* 0x0000011706007986 */ /* 0x0109e8000c101124 */
[----:B------:R-:W5:Y:S04]  /*08d0*/  LDG.E.U8 R27, desc[UR36][R4.64+0x4] ;  /* 0x00000424041b7981 */ /* 0x000f68000c1e1100 */
[----:B-----5:R5:W-:Y:S04]  /*08e0*/  STG.E.U8 desc[UR36][R6.64+0x2], R27 ;  /* 0x0000021b06007986 */ /* 0x020be8000c101124 */
[----:B0-----:R-:W2:Y:S04]  /*08f0*/  LDG.E.U8 R11, desc[UR36][R4.64+0x5] ;  /* 0x00000524040b7981 */ /* 0x001ea8000c1e1100 */
[----:B--2---:R0:W-:Y:S04]  /*0900*/  STG.E.U8 desc[UR36][R6.64+0x3], R11 ;  /* 0x0000030b06007986 */ /* 0x0041e8000c101124 */
[----:B-1----:R-:W2:Y:S04]  /*0910*/  LDG.E.U8 R13, desc[UR36][R4.64+0x6] ;  /* 0x00000624040d7981 */ /* 0x002ea8000c1e1100 */
[----:B--2---:R1:W-:Y:S04]  /*0920*/  STG.E.U8 desc[UR36][R6.64+0x4], R13 ;  /* 0x0000040d06007986 */ /* 0x0043e8000c101124 */
[----:B------:R-:W2:Y:S04]  /*0930*/  LDG.E.U8 R15, desc[UR36][R4.64+0x7] ;  /* 0x00000724040f7981 */ /* 0x000ea8000c1e1100 */
[----:B--2---:R2:W-:Y:S04]  /*0940*/  STG.E.U8 desc[UR36][R6.64+0x5], R15 ;  /* 0x0000050f06007986 */ /* 0x0045e8000c101124 */
[----:B---3--:R-:W3:Y:S04]  /*0950*/  LDG.E.U8 R21, desc[UR36][R4.64+0x8] ;  /* 0x0000082404157981 */ /* 0x008ee8000c1e1100 */
[----:B---3--:R3:W-:Y:S04]  /*0960*/  STG.E.U8 desc[UR36][R6.64+0x6], R21 ;  /* 0x0000061506007986 */ /* 0x0087e8000c101124 */
[----:B----4-:R-:W4:Y:S04]  /*0970*/  LDG.E.U8 R23, desc[UR36][R4.64+0x9] ;  /* 0x0000092404177981 */ /* 0x010f28000c1e1100 */
[----:B----4-:R-:W-:Y:S04]  /*0980*/  STG.E.U8 desc[UR36][R6.64+0x7], R23 ;  /* 0x0000071706007986 */ /* 0x010fe8000c101124 */
[----:B-----5:R-:W4:Y:S04]  /*0990*/  LDG.E.U8 R27, desc[UR36][R4.64+0xa] ;  /* 0x00000a24041b7981 */ /* 0x020f28000c1e1100 */
[----:B----4-:R-:W-:Y:S04]  /*09a0*/  STG.E.U8 desc[UR36][R6.64+0x8], R27 ;  /* 0x0000081b06007986 */ /* 0x010fe8000c101124 */
[----:B0-----:R-:W4:Y:S04]  /*09b0*/  LDG.E.U8 R11, desc[UR36][R4.64+0xb] ;  /* 0x00000b24040b7981 */ /* 0x001f28000c1e1100 */
[----:B----4-:R0:W-:Y:S04]  /*09c0*/  STG.E.U8 desc[UR36][R6.64+0x9], R11 ;  /* 0x0000090b06007986 */ /* 0x0101e8000c101124 */
[----:B-1----:R-:W4:Y:S04]  /*09d0*/  LDG.E.U8 R13, desc[UR36][R4.64+0xc] ;  /* 0x00000c24040d7981 */ /* 0x002f28000c1e1100 */
[----:B----4-:R1:W-:Y:S04]  /*09e0*/  STG.E.U8 desc[UR36][R6.64+0xa], R13 ;  /* 0x00000a0d06007986 */ /* 0x0103e8000c101124 */
[----:B--2---:R-:W2:Y:S01]  /*09f0*/  LDG.E.U8 R15, desc[UR36][R4.64+0xd] ;  /* 0x00000d24040f7981 */ /* 0x004ea2000c1e1100 */
[----:B------:R-:W-:-:S04]  /*0a00*/  IADD3 R10, P1, PT, R10, -0x10, RZ ;  /* 0xfffffff00a0a7810 */ /* 0x000fc80007f3e0ff */
[----:B------:R-:W-:Y:S02]  /*0a10*/  IADD3.X R3, PT, PT, R3, -0x1, RZ, P1, !PT ;  /* 0xffffffff03037810 */ /* 0x000fe40000ffe4ff */
[----:B------:R-:W-:-:S04]  /*0a20*/  ISETP.GT.U32.AND P1, PT, R10, 0xc, PT ;  /* 0x0000000c0a00780c */ /* 0x000fc80003f24070 */
[----:B------:R-:W-:Y:S01]  /*0a30*/  ISETP.GT.AND.EX P1, PT, R3, RZ, PT, P1 ;  /* 0x000000ff0300720c */ /* 0x000fe20003f24310 */
[----:B--2---:R-:W-:Y:S04]  /*0a40*/  STG.E.U8 desc[UR36][R6.64+0xb], R15 ;  /* 0x00000b0f06007986 */ /* 0x004fe8000c101124 */
[----:B---3--:R2:W3:Y:S01]  /*0a50*/  LDG.E.U8 R21, desc[UR36][R4.64+0xe] ;  /* 0x00000e2404157981 */ /* 0x0084e2000c1e1100 */
[----:B------:R-:W-:Y:S02]  /*0a60*/  IADD3 R14, P2, PT, R4, 0x10, RZ ;  /* 0x00000010040e7810 */ /* 0x000fe40007f5e0ff */
[----:B0-----:R-:W-:-:S03]  /*0a70*/  IADD3 R11, P3, PT, R6, 0x10, RZ ;  /* 0x00000010060b7810 */ /* 0x001fc60007f7e0ff */
[----:B-1----:R-:W-:Y:S02]  /*0a80*/  IMAD.X R13, RZ, RZ, R5, P2 ;  /* 0x000000ffff0d7224 */ /* 0x002fe400010e0605 */
[----:B------:R-:W-:Y:S02]  /*0a90*/  IMAD.X R12, RZ, RZ, R7, P3 ;  /* 0x000000ffff0c7224 */ /* 0x000fe400018e0607 */
[----:B--2---:R-:W-:Y:S02]  /*0aa0*/  IMAD.MOV.U32 R4, RZ, RZ, R14 ;  /* 0x000000ffff047224 */ /* 0x004fe400078e000e */
[----:B------:R-:W-:Y:S01]  /*0ab0*/  IMAD.MOV.U32 R5, RZ, RZ, R13 ;  /* 0x000000ffff057224 */ /* 0x000fe200078e000d */
[----:B---3--:R0:W-:Y:S02]  /*0ac0*/  STG.E.U8 desc[UR36][R6.64+0xc], R21 ;  /* 0x00000c1506007986 */ /* 0x0081e4000c101124 */
[----:B0-----:R-:W-:Y:S02]  /*0ad0*/  IMAD.MOV.U32 R6, RZ, RZ, R11 ;  /* 0x000000ffff067224 */ /* 0x001fe400078e000b */
[----:B------:R-:W-:Y:S01]  /*0ae0*/  IMAD.MOV.U32 R7, RZ, RZ, R12 ;  /* 0x000000ffff077224 */ /* 0x000fe200078e000c */
[----:B------:R-:W-:Y:S06]  /*0af0*/  @P1 BRA `(.L_x_38) ;  /* 0xfffffffc004c1947 */ /* 0x000fec000383ffff */
.L_x_37:
[----:B------:R-:W-:Y:S05]  /*0b00*/  BSYNC.RECONVERGENT B3 ;  /* 0x0000000000037941 */ /* 0x000fea0003800200 */
.L_x_36:
[----:B------:R-:W-:Y:S01]  /*0b10*/  ISETP.GT.U32.AND P1, PT, R10, 0x4, PT ;  /* 0x000000040a00780c */ /* 0x000fe20003f24070 */
[----:B------:R-:W-:Y:S03]  /*0b20*/  BSSY.RECONVERGENT B3, `(.L_x_39) ;  /* 0x000001e000037945 */ /* 0x000fe60003800200 */
[----:B------:R-:W-:-:S13]  /*0b30*/  ISETP.GT.AND.EX P1, PT, R3, RZ, PT, P1 ;  /* 0x000000ff0300720c */ /* 0x000fda0003f24310 */
[----:B------:R-:W-:Y:S05]  /*0b40*/  @!P1 BRA `(.L_x_40) ;  /* 0x00000000006c9947 */ /* 0x000fea0003800000 */
[----:B------:R-:W2:Y:S04]  /*0b50*/  LDG.E.U8 R11, desc[UR36][R4.64+-0x1] ;  /* 0xffffff24040b7981 */ /* 0x000ea8000c1e1100 */
[----:B--2---:R0:W-:Y:S04]  /*0b60*/  STG.E.U8 desc[UR36][R6.64+-0x3], R11 ;  /* 0xfffffd0b06007986 */ /* 0x0041e8000c101124 */
[----:B------:R-:W2:Y:S04]  /*0b70*/  LDG.E.U8 R13, desc[UR36][R4.64] ;  /* 0x00000024040d7981 */ /* 0x000ea8000c1e1100 */
[----:B--2---:R1:W-:Y:S04]  /*0b80*/  STG.E.U8 desc[UR36][R6.64+-0x2], R13 ;  /* 0xfffffe0d06007986 */ /* 0x0043e8000c101124 */
[----:B------:R-:W2:Y:S04]  /*0b90*/  LDG.E.U8 R15, desc[UR36][R4.64+0x1] ;  /* 0x00000124040f7981 */ /* 0x000ea8000c1e1100 */
[----:B--2---:R-:W-:Y:S04]  /*0ba0*/  STG.E.U8 desc[UR36][R6.64+-0x1], R15 ;  /* 0xffffff0f06007986 */ /* 0x004fe8000c101124 */
[----:B------:R-:W2:Y:S04]  /*0bb0*/  LDG.E.U8 R21, desc[UR36][R4.64+0x2] ;  /* 0x0000022404157981 */ /* 0x000ea8000c1e1100 */
[----:B--2---:R2:W-:Y:S04]  /*0bc0*/  STG.E.U8 desc[UR36][R6.64], R21 ;  /* 0x0000001506007986 */ /* 0x0045e8000c101124 */
[----:B------:R-:W3:Y:S04]  /*0bd0*/  LDG.E.U8 R23, desc[UR36][R4.64+0x3] ;  /* 0x0000032404177981 */ /* 0x000ee8000c1e1100 */
[----:B---3--:R-:W-:Y:S04]  /*0be0*/  STG.E.U8 desc[UR36][R6.64+0x1], R23 ;  /* 0x0000011706007986 */ /* 0x008fe8000c101124 */
[----:B------:R-:W3:Y:S04]  /*0bf0*/  LDG.E.U8 R27, desc[UR36][R4.64+0x4] ;  /* 0x00000424041b7981 */ /* 0x000ee8000c1e1100 */
[----:B---3--:R-:W-:Y:S04]  /*0c00*/  STG.E.U8 desc[UR36][R6.64+0x2], R27 ;  /* 0x0000021b06007986 */ /* 0x008fe8000c101124 */
[----:B0-----:R-:W3:Y:S01]  /*0c10*/  LDG.E.U8 R11, desc[UR36][R4.64+0x5] ;  /* 0x00000524040b7981 */ /* 0x001ee2000c1e1100 */
[----:B------:R-:W-:-:S02]  /*0c20*/  IADD3 R14, P2, PT, R4, 0x8, RZ ;  /* 0x00000008040e7810 */ /* 0x000fc40007f5e0ff */
[----:B------:R-:W-:Y:S01]  /*0c30*/  IADD3 R12, P3, PT, R6, 0x8, RZ ;  /* 0x00000008060c7810 */ /* 0x000fe20007f7e0ff */
[----:B---3--:R-:W-:Y:S04]  /*0c40*/  STG.E.U8 desc[UR36][R6.64+0x3], R11 ;  /* 0x0000030b06007986 */ /* 0x008fe8000c101124 */
[----:B-1----:R0:W3:Y:S01]  /*0c50*/  LDG.E.U8 R13, desc[UR36][R4.64+0x6] ;  /* 0x00000624040d7981 */ /* 0x0020e2000c1e1100 */
[----:B------:R-:W-:Y:S01]  /*0c60*/  IADD3 R10, P1, PT, R10, -0x8, RZ ;  /* 0xfffffff80a0a7810 */ /* 0x000fe20007f3e0ff */
[----:B--2---:R-:W-:Y:S01]  /*0c70*/  IMAD.X R21, RZ, RZ, R5, P2 ;  /* 0x000000ffff157224 */ /* 0x004fe200010e0605 */
[----:B------:R-:W-:Y:S01]  /*0c80*/  PLOP3.LUT P0, PT, PT, PT, PT, 0x8, 0x80 ;  /* 0x000000000080781c */ /* 0x000fe20003f0e170 */
[----:B------:R-:W-:Y:S01]  /*0c90*/  IMAD.X R15, RZ, RZ, R7, P3 ;  /* 0x000000ffff0f7224 */ /* 0x000fe200018e0607 */
[----:B------:R-:W-:Y:S01]  /*0ca0*/  IADD3.X R3, PT, PT, R3, -0x1, RZ, P1, !PT ;  /* 0xffffffff03037810 */ /* 0x000fe20000ffe4ff */
[----:B0-----:R-:W-:-:S02]  /*0cb0*/  IMAD.MOV.U32 R4, RZ, RZ, R14 ;  /* 0x000000ffff047224 */ /* 0x001fc400078e000e */
[----:B------:R-:W-:Y:S01]  /*0cc0*/  IMAD.MOV.U32 R5, RZ, RZ, R21 ;  /* 0x000000ffff057224 */ /* 0x000fe200078e0015 */
[----:B---3--:R0:W-:Y:S02]  /*0cd0*/  STG.E.U8 desc[UR36][R6.64+0x4], R13 ;  /* 0x0000040d06007986 */ /* 0x0081e4000c101124 */
[----:B0-----:R-:W-:Y:S02]  /*0ce0*/  IMAD.MOV.U32 R6, RZ, RZ, R12 ;  /* 0x000000ffff067224 */ /* 0x001fe400078e000c */
[----:B------:R-:W-:-:S07]  /*0cf0*/  IMAD.MOV.U32 R7, RZ, RZ, R15 ;  /* 0x000000ffff077224 */ /* 0x000fce00078e000f */
.L_x_40:
[----:B------:R-:W-:Y:S05]  /*0d00*/  BSYNC.RECONVERGENT B3 ;  /* 0x0000000000037941 */ /* 0x000fea0003800200 */
.L_x_39:
[----:B------:R-:W-:-:S04]  /*0d10*/  ISETP.NE.U32.AND P1, PT, R10, RZ, PT ;  /* 0x000000ff0a00720c */ /* 0x000fc80003f25070 */
[----:B------:R-:W-:-:S13]  /*0d20*/  ISETP.NE.OR.EX P0, PT, R3, RZ, P0, P1 ;  /* 0x000000ff0300720c */ /* 0x000fda0000705710 */
[----:B------:R-:W-:Y:S05]  /*0d30*/  @!P0 BREAK.RELIABLE B0 ;  /* 0x0000000000008942 */ /* 0x000fea0003800100 */
[----:B------:R-:W-:Y:S05]  /*0d40*/  @!P0 BRA `(.L_x_33) ;  /* 0x0000000000588947 */ /* 0x000fea0003800000 */
.L_x_35:
[----:B------:R-:W-:Y:S05]  /*0d50*/  BSYNC.RELIABLE B0 ;  /* 0x0000000000007941 */ /* 0x000fea0003800100 */
.L_x_34:
[----:B------:R-:W2:Y:S04]  /*0d60*/  LDG.E.U8 R11, desc[UR36][R4.64+-0x1] ;  /* 0xffffff24040b7981 */ /* 0x000ea8000c1e1100 */
[----:B--2---:R0:W-:Y:S04]  /*0d70*/  STG.E.U8 desc[UR36][R6.64+-0x3], R11 ;  /* 0xfffffd0b06007986 */ /* 0x0041e8000c101124 */
[----:B------:R-:W2:Y:S04]  /*0d80*/  LDG.E.U8 R13, desc[UR36][R4.64] ;  /* 0x00000024040d7981 */ /* 0x000ea8000c1e1100 */
[----:B--2---:R1:W-:Y:S04]  /*0d90*/  STG.E.U8 desc[UR36][R6.64+-0x2], R13 ;  /* 0xfffffe0d06007986 */ /* 0x0043e8000c101124 */
[----:B------:R-:W2:Y:S01]  /*0da0*/  LDG.E.U8 R15, desc[UR36][R4.64+0x1] ;  /* 0x00000124040f7981 */ /* 0x000ea2000c1e1100 */
[----:B------:R-:W-:-:S04]  /*0db0*/  IADD3 R10, P0, PT, R10, -0x4, RZ ;  /* 0xfffffffc0a0a7810 */ /* 0x000fc80007f1e0ff */
[----:B------:R-:W-:Y:S02]  /*0dc0*/  IADD3.X R3, PT, PT, R3, -0x1, RZ, P0, !PT ;  /* 0xffffffff03037810 */ /* 0x000fe400007fe4ff */
[----:B------:R-:W-:-:S04]  /*0dd0*/  ISETP.NE.U32.AND P0, PT, R10, RZ, PT ;  /* 0x000000ff0a00720c */ /* 0x000fc80003f05070 */
[----:B------:R-:W-:Y:S01]  /*0de0*/  ISETP.NE.AND.EX P0, PT, R3, RZ, PT, P0 ;  /* 0x000000ff0300720c */ /* 0x000fe20003f05300 */
[----:B--2---:R-:W-:Y:S04]  /*0df0*/  STG.E.U8 desc[UR36][R6.64+-0x1], R15 ;  /* 0xffffff0f06007986 */ /* 0x004fe8000c101124 */
[----:B------:R2:W3:Y:S01]  /*0e00*/  LDG.E.U8 R21, desc[UR36][R4.64+0x2] ;  /* 0x0000022404157981 */ /* 0x0004e2000c1e1100 */
        /* <DEDUP_REMOVED lines=10> */
.L_x_33:
[----:B------:R-:W-:Y:S05]  /*0eb0*/  BSYNC.RECONVERGENT B1 ;  /* 0x0000000000017941 */ /* 0x000fea0003800200 */
.L_x_32:
[----:B------:R-:W-:-:S04]  /*0ec0*/  ISETP.NE.U32.AND P0, PT, R2, RZ, PT ;  /* 0x000000ff0200720c */ /* 0x000fc80003f05070 */
[----:B------:R-:W-:-:S13]  /*0ed0*/  ISETP.NE.AND.EX P0, PT, R0, RZ, PT, P0 ;  /* 0x000000ff0000720c */ /* 0x000fda0003f05300 */
[----:B------:R-:W-:Y:S05]  /*0ee0*/  @!P0 BRA `(.L_x_31) ;  /* 0x0000000000648947 */ /* 0x000fea0003800000 */
[----:B------:R-:W0:Y:S01]  /*0ef0*/  LDCU.64 UR4, c[0x0][0x3b0] ;  /* 0x00007600ff0477ac */ /* 0x000e220008000a00 */
[--C-:B------:R-:W-:Y:S01]  /*0f00*/  IMAD.WIDE.U32 R4, R16, 0xfa0, R8.reuse ;  /* 0x00000fa010047825 */ /* 0x100fe200078e0008 */
[----:B------:R-:W1:Y:S03]  /*0f10*/  LDCU.64 UR6, c[0x0][0x3a0] ;  /* 0x00007400ff0677ac */ /* 0x000e660008000a00 */
[----:B------:R-:W-:-:S04]  /*0f20*/  IMAD.WIDE.U32 R8, R18, 0xfa0, R8 ;  /* 0x00000fa012087825 */ /* 0x000fc800078e0008 */
[----:B------:R-:W-:Y:S02]  /*0f30*/  IMAD R11, R17, 0xfa0, RZ ;  /* 0x00000fa0110b7824 */ /* 0x000fe400078e02ff */
[----:B------:R-:W-:Y:S01]  /*0f40*/  IMAD R7, R19, 0xfa0, RZ ;  /* 0x00000fa013077824 */ /* 0x000fe200078e02ff */
[----:B0-----:R-:W-:Y:S02]  /*0f50*/  IADD3 R10, P0, PT, R4, UR4, RZ ;  /* 0x00000004040a7c10 */ /* 0x001fe4000ff1e0ff */
[----:B-1----:R-:W-:Y:S02]  /*0f60*/  IADD3 R6, P1, PT, R8, UR6, RZ ;  /* 0x0000000608067c10 */ /* 0x002fe4000ff3e0ff */
[----:B------:R-:W-:Y:S02]  /*0f70*/  IADD3.X R11, PT, PT, R11, UR5, R5, P0, !PT ;  /* 0x000000050b0b7c10 */ /* 0x000fe400087fe405 */
[----:B------:R-:W-:-:S09]  /*0f80*/  IADD3.X R7, PT, PT, R7, UR7, R9, P1, !PT ;  /* 0x0000000707077c10 */ /* 0x000fd20008ffe409 */
.L_x_41:
[----:B0-----:R-:W-:Y:S02]  /*0f90*/  IMAD.MOV.U32 R4, RZ, RZ, R6 ;  /* 0x000000ffff047224 */ /* 0x001fe400078e0006 */
[----:B------:R-:W-:-:S05]  /*0fa0*/  IMAD.MOV.U32 R5, RZ, RZ, R7 ;  /* 0x000000ffff057224 */ /* 0x000fca00078e0007 */
[----:B------:R0:W2:Y:S01]  /*0fb0*/  LDG.E.U8 R3, desc[UR36][R4.64] ;  /* 0x0000002404037981 */ /* 0x0000a2000c1e1100 */
[----:B------:R-:W-:Y:S02]  /*0fc0*/  IADD3 R2, P0, PT, R2, -0x1, RZ ;  /* 0xffffffff02027810 */ /* 0x000fe40007f1e0ff */
[----:B------:R-:W-:Y:S02]  /*0fd0*/  IADD3 R6, P2, PT, R6, 0x1, RZ ;  /* 0x0000000106067810 */ /* 0x000fe40007f5e0ff */
[----:B------:R-:W-:Y:S02]  /*0fe0*/  IADD3.X R0, PT, PT, R0, -0x1, RZ, P0, !PT ;  /* 0xffffffff00007810 */ /* 0x000fe400007fe4ff */
[----:B------:R-:W-:Y:S01]  /*0ff0*/  ISETP.NE.U32.AND P0, PT, R2, RZ, PT ;  /* 0x000000ff0200720c */ /* 0x000fe20003f05070 */
[----:B------:R-:W-:Y:S02]  /*1000*/  IMAD.X R7, RZ, RZ, R7, P2 ;  /* 0x000000ffff077224 */ /* 0x000fe400010e0607 */
[----:B0-----:R-:W-:Y:S01]  /*1010*/  IMAD.MOV.U32 R4, RZ, RZ, R10 ;  /* 0x000000ffff047224 */ /* 0x001fe200078e000a */
[----:B------:R-:W-:Y:S01]  /*1020*/  ISETP.NE.AND.EX P0, PT, R0, RZ, PT, P0 ;  /* 0x000000ff0000720c */ /* 0x000fe20003f05300 */
[----:B------:R-:W-:Y:S01]  /*1030*/  IMAD.MOV.U32 R5, RZ, RZ, R11 ;  /* 0x000000ffff057224 */ /* 0x000fe200078e000b */
[----:B------:R-:W-:-:S05]  /*1040*/  IADD3 R10, P1, PT, R10, 0x1, RZ ;  /* 0x000000010a0a7810 */ /* 0x000fca0007f3e0ff */
[----:B------:R-:W-:Y:S01]  /*1050*/  IMAD.X R11, RZ, RZ, R11, P1 ;  /* 0x000000ffff0b7224 */ /* 0x000fe200008e060b */
[----:B--2---:R0:W-:Y:S05]  /*1060*/  STG.E.U8 desc[UR36][R4.64], R3 ;  /* 0x0000000304007986 */ /* 0x0041ea000c101124 */
[----:B------:R-:W-:Y:S05]  /*1070*/  @P0 BRA `(.L_x_41) ;  /* 0xfffffffc00c40947 */ /* 0x000fea000383ffff */
.L_x_31:
[----:B------:R-:W-:Y:S05]  /*1080*/  BSYNC.RECONVERGENT B2 ;  /* 0x0000000000027941 */ /* 0x000fea0003800200 */
.L_x_30:
[----:B0-----:R-:W0:Y:S02]  /*1090*/  LDC.64 R2, c[0x0][0x3b0] ;  /* 0x0000ec00ff027b82 */ /* 0x001e240000000a00 */
[----:B0-----:R-:W-:-:S04]  /*10a0*/  IMAD.WIDE.U32 R2, R16, 0xfa0, R2 ;  /* 0x00000fa010027825 */ /* 0x001fc800078e0002 */
[----:B------:R-:W-:Y:S01]  /*10b0*/  IMAD R16, R17, 0xfa0, RZ ;  /* 0x00000fa011107824 */ /* 0x000fe200078e02ff */
[----:B------:R-:W-:-:S04]  /*10c0*/  IADD3 R24, P0, PT, R24, R2, RZ ;  /* 0x0000000218187210 */ /* 0x000fc80007f1e0ff */
[----:B------:R-:W-:-:S05]  /*10d0*/  IADD3.X R25, PT, PT, R25, R3, R16, P0, !PT ;  /* 0x0000000319197210 */ /* 0x000fca00007fe410 */
[----:B------:R-:W-:Y:S01]  /*10e0*/  STG.E.U8 desc[UR36][R24.64], R26 ;  /* 0x0000001a18007986 */ /* 0x000fe2000c101124 */
[----:B------:R-:W-:Y:S05]  /*10f0*/  EXIT ;  /* 0x000000000000794d */ /* 0x000fea0003800000 */
.L_x_42:
        /* <DEDUP_REMOVED lines=16> */
.L_x_108:


//--------------------- .text._Z11fill_matrixiPiS_S_ --------------------------
	.section	.text._Z11fill_matrixiPiS_S_,"ax",@progbits
	.align	128
        .global         _Z11fill_matrixiPiS_S_
        .type           _Z11fill_matrixiPiS_S_,@function
        .size           _Z11fill_matrixiPiS_S_,(.L_x_109 - _Z11fill_matrixiPiS_S_)
        .other          _Z11fill_matrixiPiS_S_,@"STO_CUDA_ENTRY STV_DEFAULT"
_Z11fill_matrixiPiS_S_:
.text._Z11fill_matrixiPiS_S_:
[----:B------:R-:W-:Y:S01]  /*0000*/  LDC R1, c[0x0][0x37c] ;  /* 0x0000df00ff017b82 */ /* 0x000fe20000000800 */
[----:B------:R-:W0:Y:S07]  /*0010*/  S2R R0, SR_TID.X ;  /* 0x0000000000007919 */ /* 0x000e2e0000002100 */
[----:B------:R-:W0:Y:S08]  /*0020*/  S2UR UR4, SR_CTAID.X ;  /* 0x00000000000479c3 */ /* 0x000e300000002500 */
[----:B------:R-:W0:Y:S08]  /*0030*/  LDC R3, c[0x0][0x360] ;  /* 0x0000d800ff037b82 */ /* 0x000e300000000800 */
[----:B------:R-:W1:Y:S01]  /*0040*/  LDC R11, c[0x0][0x380] ;  /* 0x0000e000ff0b7b82 */ /* 0x000e620000000800 */
[----:B0-----:R-:W-:-:S05]  /*0050*/  IMAD R0, R3, UR4, R0 ;  /* 0x0000000403007c24 */ /* 0x001fca000f8e0200 */
[----:B-1----:R-:W-:-:S13]  /*0060*/  ISETP.GE.AND P0, PT, R0, R11, PT ;  /* 0x0000000b0000720c */ /* 0x002fda0003f06270 */
[----:B------:R-:W-:Y:S05]  /*0070*/  @P0 EXIT ;  /* 0x000000000000094d */ /* 0x000fea0003800000 */
[----:B------:R-:W-:Y:S01]  /*0080*/  IABS R10, R11 ;  /* 0x0000000b000a7213 */ /* 0x000fe20000000000 */
[----:B------:R-:W-:Y:S01]  /*0090*/  VIADD R8, R0, 0xa ;  /* 0x0000000a00087836 */ /* 0x000fe20000000000 */
[----:B------:R-:W0:Y:S01]  /*00a0*/  LDC.64 R6, c[0x0][0x390] ;  /* 0x0000e400ff067b82 */ /* 0x000e220000000a00 */
[----:B------:R-:W1:Y:S01]  /*00b0*/  LDCU.64 UR4, c[0x0][0x358] ;  /* 0x00006b00ff0477ac */ /* 0x000e620008000a00 */
[----:B------:R-:W2:Y:S02]  /*00c0*/  I2F.RP R4, R10 ;  /* 0x0000000a00047306 */ /* 0x000ea40000209400 */
[----:B------:R-:W-:Y:S02]  /*00d0*/  IABS R9, R8 ;  /* 0x0000000800097213 */ /* 0x000fe40000000000 */
[----:B------:R-:W-:-:S04]  /*00e0*/  ISETP.GE.AND P2, PT, R8, RZ, PT ;  /* 0x000000ff0800720c */ /* 0x000fc80003f46270 */
[----:B--2---:R-:W2:Y:S01]  /*00f0*/  MUFU.RCP R4, R4 ;  /* 0x0000000400047308 */ /* 0x004ea20000001000 */
[----:B0-----:R-:W-:Y:S01]  /*0100*/  IMAD.WIDE R6, R0, 0x4, R6 ;  /* 0x0000000400067825 */ /* 0x001fe200078e0206 */
[----:B--2---:R-:W-:-:S06]  /*0110*/  IADD3 R2, PT, PT, R4, 0xffffffe, RZ ;  /* 0x0ffffffe04027810 */ /* 0x004fcc0007ffe0ff */
[----:B------:R0:W2:Y:S02]  /*0120*/  F2I.FTZ.U32.TRUNC.NTZ R3, R2 ;  /* 0x0000000200037305 */ /* 0x0000a4000021f000 */
[----:B0-----:R-:W-:Y:S01]  /*0130*/  HFMA2 R2, -RZ, RZ, 0, 0 ;  /* 0x00000000ff027431 */ /* 0x001fe200000001ff */
[----:B--2---:R-:W-:-:S05]  /*0140*/  IADD3 R5, PT, PT, RZ, -R3, RZ ;  /* 0x80000003ff057210 */ /* 0x004fca0007ffe0ff */
[----:B------:R-:W-:-:S04]  /*0150*/  IMAD R5, R5, R10, RZ ;  /* 0x0000000a05057224 */ /* 0x000fc800078e02ff */
[----:B------:R-:W-:Y:S02]  /*0160*/  IMAD.HI.U32 R3, R3, R5, R2 ;  /* 0x0000000503037227 */ /* 0x000fe400078e0002 */
[----:B------:R-:W0:Y:S04]  /*0170*/  LDC.64 R4, c[0x0][0x398] ;  /* 0x0000e600ff047b82 */ /* 0x000e280000000a00 */
[----:B------:R-:W-:-:S04]  /*0180*/  IMAD.HI.U32 R3, R3, R9, RZ ;  /* 0x0000000903037227 */ /* 0x000fc800078e00ff */
[----:B------:R-:W-:-:S04]  /*0190*/  IMAD.MOV R3, RZ, RZ, -R3 ;  /* 0x000000ffff037224 */ /* 0x000fc800078e0a03 */
[C---:B------:R-:W-:Y:S02]  /*01a0*/  IMAD R9, R10.reuse, R3, R9 ;  /* 0x000000030a097224 */ /* 0x040fe400078e0209 */
[----:B------:R-:W2:Y:S03]  /*01b0*/  LDC.64 R2, c[0x0][0x388] ;  /* 0x0000e200ff027b82 */ /* 0x000ea60000000a00 */
[----:B------:R-:W-:Y:S01]  /*01c0*/  ISETP.GT.U32.AND P0, PT, R10, R9, PT ;  /* 0x000000090a00720c */ /* 0x000fe20003f04070 */
[----:B0-----:R-:W-:-:S12]  /*01d0*/  IMAD.WIDE R4, R0, 0x4, R4 ;  /* 0x0000000400047825 */ /* 0x001fd800078e0204 */
[----:B------:R-:W-:Y:S02]  /*01e0*/  @!P0 IADD3 R9, PT, PT, R9, -R10, RZ ;  /* 0x8000000a09098210 */ /* 0x000fe40007ffe0ff */
[----:B------:R-:W-:Y:S02]  /*01f0*/  ISETP.NE.AND P0, PT, R11, RZ, PT ;  /* 0x000000ff0b00720c */ /* 0x000fe40003f05270 */
[----:B------:R-:W-:Y:S01]  /*0200*/  ISETP.GT.U32.AND P1, PT, R10, R9, PT ;  /* 0x000000090a00720c */ /* 0x000fe20003f24070 */
[----:B--2---:R-:W-:-:S12]  /*0210*/  IMAD.WIDE R2, R0, 0x4, R2 ;  /* 0x0000000400027825 */ /* 0x004fd800078e0202 */
[----:B------:R-:W-:-:S05]  /*0220*/  @!P1 IMAD.IADD R9, R9, 0x1, -R10 ;  /* 0x0000000109099824 */ /* 0x000fca00078e0a0a */
[----:B------:R-:W-:Y:S02]  /*0230*/  @!P2 IADD3 R9, PT, PT, -R9, RZ, RZ ;  /* 0x000000ff0909a210 */ /* 0x000fe40007ffe1ff */
[----:B------:R-:W-:Y:S01]  /*0240*/  @!P0 LOP3.LUT R9, RZ, R11, RZ, 0x33, !PT ;  /* 0x0000000bff098212 */ /* 0x000fe200078e33ff */
[----:B------:R-:W-:-:S05]  /*0250*/  IMAD.MOV.U32 R11, RZ, RZ, 0x1 ;  /* 0x00000001ff0b7424 */ /* 0x000fca00078e00ff */
[----:B-1----:R-:W-:Y:S04]  /*0260*/  STG.E desc[UR4][R2.64], R11 ;  /* 0x0000000b02007986 */ /* 0x002fe8000c101904 */
[----:B------:R-:W-:Y:S04]  /*0270*/  STG.E desc[UR4][R4.64], R0 ;  /* 0x0000000004007986 */ /* 0x000fe8000c101904 */
[----:B------:R-:W-:Y:S01]  /*0280*/  STG.E desc[UR4][R6.64], R9 ;  /* 0x0000000906007986 */ /* 0x000fe2000c101904 */
[----:B------:R-:W-:Y:S05]  /*0290*/  EXIT ;  /* 0x000000000000794d */ /* 0x000fea0003800000 */
.L_x_43:
        /* <DEDUP_REMOVED lines=14> */
.L_x_109:


//--------------------- .text._Z12update_leadsmPcPmmS_S0_S0_ --------------------------
	.section	.text._Z12update_leadsmPcPmmS_S0_S0_,"ax",@progbits
	.align	128
        .global         _Z12update_leadsmPcPmmS_S0_S0_
        .type           _Z12update_leadsmPcPmmS_S0_S0_,@function
        .size           _Z12update_leadsmPcPmmS_S0_S0_,(.L_x_110 - _Z12update_leadsmPcPmmS_S0_S0_)
        .other          _Z12update_leadsmPcPmmS_S0_S0_,@"STO_CUDA_ENTRY STV_DEFAULT"
_Z12update_leadsmPcPmmS_S0_S0_:
.text._Z12update_leadsmPcPmmS_S0_S0_:
[----:B------:R-:W0:Y:S01]  /*0000*/  LDC R1, c[0x0][0x37c] ;  /* 0x0000df00ff017b82 */ /* 0x000e220000000800 */
[----:B------:R-:W1:Y:S07]  /*0010*/  S2R R22, SR_TID.X ;  /* 0x0000000000167919 */ /* 0x000e6e0000002100 */
[----:B------:R-:W1:Y:S01]  /*0020*/  S2UR UR4, SR_CTAID.X ;  /* 0x00000000000479c3 */ /* 0x000e620000002500 */
[----:B------:R-:W2:Y:S07]  /*0030*/  LDCU.64 UR6, c[0x0][0x398] ;  /* 0x00007300ff0677ac */ /* 0x000eae0008000a00 */
[----:B------:R-:W1:Y:S02]  /*0040*/  LDC R3, c[0x0][0x360] ;  /* 0x0000d800ff037b82 */ /* 0x000e640000000800 */
[----:B-1----:R-:W-:-:S05]  /*0050*/  IMAD R22, R3, UR4, R22 ;  /* 0x0000000403167c24 */ /* 0x002fca000f8e0216 */
[----:B--2---:R-:W-:-:S04]  /*0060*/  ISETP.GE.U32.AND P0, PT, R22, UR6, PT ;  /* 0x0000000616007c0c */ /* 0x004fc8000bf06070 */
[----:B------:R-:W-:-:S13]  /*0070*/  ISETP.GE.U32.AND.EX P0, PT, RZ, UR7, PT, P0 ;  /* 0x00000007ff007c0c */ /* 0x000fda000bf06100 */
[----:B0-----:R-:W-:Y:S05]  /*0080*/  @P0 EXIT ;  /* 0x000000000000094d */ /* 0x001fea0003800000 */
[----:B------:R-:W0:Y:S01]  /*0090*/  LDCU.64 UR4, c[0x0][0x3b0] ;  /* 0x00007600ff0477ac */ /* 0x000e220008000a00 */
[----:B------:R-:W-:Y:S01]  /*00a0*/  IMAD.SHL.U32 R18, R22, 0x8, RZ ;  /* 0x0000000816127824 */ /* 0x000fe200078e00ff */
[----:B------:R-:W-:Y:S01]  /*00b0*/  SHF.R.U32.HI R0, RZ, 0x1d, R22 ;  /* 0x0000001dff007819 */ /* 0x000fe20000011616 */
[----:B------:R-:W1:Y:S03]  /*00c0*/  LDCU.64 UR36, c[0x0][0x358] ;  /* 0x00006b00ff2477ac */ /* 0x000e660008000a00 */
[----:B0-----:R-:W-:-:S04]  /*00d0*/  IADD3 R18, P0, PT, R18, UR4, RZ ;  /* 0x0000000412127c10 */ /* 0x001fc8000ff1e0ff */
[----:B------:R-:W-:Y:S01]  /*00e0*/  IADD3.X R19, PT, PT, R0, UR5, RZ, P0, !PT ;  /* 0x0000000500137c10 */ /* 0x000fe200087fe4ff */
[----:B------:R-:W0:Y:S05]  /*00f0*/  LDCU.64 UR4, c[0x0][0x390] ;  /* 0x00007200ff0477ac */ /* 0x000e2a0008000a00 */
[----:B-1----:R-:W0:Y:S02]  /*0100*/  LDG.E.64 R18, desc[UR36][R18.64] ;  /* 0x0000002412127981 */ /* 0x002e24000c1e1b00 */
[----:B0-----:R-:W-:-:S04]  /*0110*/  LEA R16, P0, R18, UR4, 0x3 ;  /* 0x0000000412107c11 */ /* 0x001fc8000f8018ff */
[----:B------:R-:W-:-:S05]  /*0120*/  LEA.HI.X R17, R18, UR5, R19, 0x3, P0 ;  /* 0x0000000512117c11 */ /* 0x000fca00080f1c13 */
[----:B------:R-:W2:Y:S01]  /*0130*/  LDG.E.64 R2, desc[UR36][R16.64] ;  /* 0x0000002410027981 */ /* 0x000ea2000c1e1b00 */
[----:B------:R-:W-:Y:S01]  /*0140*/  BSSY.RECONVERGENT B6, `(.L_x_44) ;  /* 0x0000017000067945 */ /* 0x000fe20003800200 */
[----:B------:R-:W-:Y:S02]  /*0150*/  IMAD.MOV.U32 R4, RZ, RZ, 0x1 ;  /* 0x00000001ff047424 */ /* 0x000fe400078e00ff */
[----:B------:R-:W-:Y:S01]  /*0160*/  IMAD.MOV.U32 R5, RZ, RZ, 0x0 ;  /* 0x00000000ff057424 */ /* 0x000fe200078e00ff */
[----:B--2---:R-:W-:-:S04]  /*0170*/  ISETP.NE.U32.AND P0, PT, R2, 0x1, PT ;  /* 0x000000010200780c */ /* 0x004fc80003f05070 */
[----:B------:R-:W-:-:S13]  /*0180*/  ISETP.NE.AND.EX P0, PT, R3, RZ, PT, P0 ;  /* 0x000000ff0300720c */ /* 0x000fda0003f05300 */
[----:B------:R-:W-:Y:S05]  /*0190*/  @!P0 BRA `(.L_x_45) ;  /* 0x0000000000448947 */ /* 0x000fea0003800000 */
[----:B------:R-:W-:Y:S01]  /*01a0*/  MOV R2, 0x60 ;  /* 0x0000006000027802 */ /* 0x000fe20000000f00 */
[----:B------:R-:W0:Y:S01]  /*01b0*/  LDCU.64 UR4, c[0x4][0x20] ;  /* 0x01000400ff0477ac */ /* 0x000e220008000a00 */
[----:B------:R-:W-:Y:S02]  /*01c0*/  IMAD.MOV.U32 R8, RZ, RZ, 0x1aa ;  /* 0x000001aaff087424 */ /* 0x000fe400078e00ff */
[----:B------:R-:W-:Y:S01]  /*01d0*/  IMAD.MOV.U32 R12, RZ, RZ, 0x1 ;  /* 0x00000001ff0c7424 */ /* 0x000fe200078e00ff */
[----:B------:R-:W1:Y:S01]  /*01e0*/  LDCU.64 UR6, c[0x4][0x28] ;  /* 0x01000500ff0677ac */ /* 0x000e620008000a00 */
[----:B------:R-:W2:Y:S01]  /*01f0*/  LDC.64 R2, c[0x4][R2] ;  /* 0x0100000002027b82 */ /* 0x000ea20000000a00 */
[----:B------:R-:W-:Y:S01]  /*0200*/  IMAD.MOV.U32 R13, RZ, RZ, RZ ;  /* 0x000000ffff0d7224 */ /* 0x000fe200078e00ff */
[----:B------:R-:W3:Y:S01]  /*0210*/  LDCU.64 UR8, c[0x4][0x8] ;  /* 0x01000100ff0877ac */ /* 0x000ee20008000a00 */
[----:B0-----:R-:W-:Y:S02]  /*0220*/  IMAD.U32 R4, RZ, RZ, UR4 ;  /* 0x00000004ff047e24 */ /* 0x001fe4000f8e00ff */
[----:B------:R-:W-:-:S02]  /*0230*/  IMAD.U32 R5, RZ, RZ, UR5 ;  /* 0x00000005ff057e24 */ /* 0x000fc4000f8e00ff */
[----:B-1----:R-:W-:Y:S02]  /*0240*/  IMAD.U32 R6, RZ, RZ, UR6 ;  /* 0x00000006ff067e24 */ /* 0x002fe4000f8e00ff */
[----:B------:R-:W-:Y:S01]  /*0250*/  IMAD.U32 R7, RZ, RZ, UR7 ;  /* 0x00000007ff077e24 */ /* 0x000fe2000f8e00ff */
[----:B---3--:R-:W-:Y:S01]  /*0260*/  MOV R10, UR8 ;  /* 0x00000008000a7c02 */ /* 0x008fe20008000f00 */
[----:B------:R-:W-:-:S07]  /*0270*/  IMAD.U32 R11, RZ, RZ, UR9 ;  /* 0x00000009ff0b7e24 */ /* 0x000fce000f8e00ff */
[----:B------:R-:W-:-:S07]  /*0280*/  LEPC R20, `(.L_x_46) ;  /* 0x000000001014794e */ /* 0x000fce0000000000 */
[----:B--2---:R-:W-:Y:S05]  /*0290*/  CALL.ABS.NOINC R2 ;  /* 0x0000000002007343 */ /* 0x004fea0003c00000 */
.L_x_46:
[----:B------:R0:W5:Y:S02]  /*02a0*/  LDG.E.64 R4, desc[UR36][R16.64] ;  /* 0x0000002410047981 */ /* 0x000164000c1e1b00 */
.L_x_45:
[----:B------:R-:W-:Y:S05]  /*02b0*/  BSYNC.RECONVERGENT B6 ;  /* 0x0000000000067941 */ /* 0x000fea0003800200 */
.L_x_44:
[----:B------:R-:W1:Y:S01]  /*02c0*/  LDCU.64 UR4, c[0x0][0x3a8] ;  /* 0x00007500ff0477ac */ /* 0x000e620008000a00 */
[----:B------:R-:W-:Y:S01]  /*02d0*/  IMAD.SHL.U32 R6, R22, 0x8, RZ ;  /* 0x0000000816067824 */ /* 0x000fe200078e00ff */
[----:B------:R-:W-:Y:S01]  /*02e0*/  SHF.R.U32.HI R0, RZ, 0x1d, R22 ;  /* 0x0000001dff007819 */ /* 0x000fe20000011616 */
[----:B------:R-:W2:Y:S03]  /*02f0*/  LDC.64 R2, c[0x0][0x388] ;  /* 0x0000e200ff027b82 */ /* 0x000ea60000000a00 */
[----:B-1----:R-:W-:-:S04]  /*0300*/  IADD3 R6, P0, PT, R6, UR4, RZ ;  /* 0x0000000406067c10 */ /* 0x002fc8000ff1e0ff */
[----:B------:R-:W-:-:S06]  /*0310*/  IADD3.X R7, PT, PT, R0, UR5, RZ, P0, !PT ;  /* 0x0000000500077c10 */ /* 0x000fcc00087fe4ff */
[----:B------:R-:W3:Y:S01]  /*0320*/  LDG.E.64 R6, desc[UR36][R6.64] ;  /* 0x0000002406067981 */ /* 0x000ee2000c1e1b00 */
[----:B------:R-:W-:Y:S02]  /*0330*/  IMAD R9, R19, 0xfa0, RZ ;  /* 0x00000fa013097824 */ /* 0x000fe400078e02ff */
[----:B--2---:R-:W-:-:S04]  /*0340*/  IMAD.WIDE.U32 R18, R18, 0xfa0, R2 ;  /* 0x00000fa012127825 */ /* 0x004fc800078e0002 */
[----:B------:R-:W-:Y:S01]  /*0350*/  IMAD.MOV.U32 R2, RZ, RZ, R18 ;  /* 0x000000ffff027224 */ /* 0x000fe200078e0012 */
[----:B------:R-:W-:Y:S02]  /*0360*/  IADD3 R3, PT, PT, R19, R9, RZ ;  /* 0x0000000913037210 */ /* 0x000fe40007ffe0ff */
[----:B---3-5:R-:W-:-:S05]  /*0370*/  IADD3 R8, P0, PT, R6, R4, RZ ;  /* 0x0000000406087210 */ /* 0x028fca0007f1e0ff */
[----:B------:R-:W-:-:S05]  /*0380*/  IMAD.X R9, R7, 0x1, R5, P0 ;  /* 0x0000000107097824 */ /* 0x000fca00000e0605 */
[----:B------:R1:W-:Y:S04]  /*0390*/  STG.E.64 desc[UR36][R16.64], R8 ;  /* 0x0000000810007986 */ /* 0x0003e8000c101b24 */
[----:B------:R-:W2:Y:S01]  /*03a0*/  LDG.E.U8 R13, desc[UR36][R2.64] ;  /* 0x00000024020d7981 */ /* 0x000ea2000c1e1100 */
[----:B------:R-:W-:-:S05]  /*03b0*/  IADD3 R10, P0, PT, R8, R18, RZ ;  /* 0x00000012080a7210 */ /* 0x000fca0007f1e0ff */
[----:B------:R-:W-:-:S05]  /*03c0*/  IMAD.X R11, R3, 0x1, R9, P0 ;  /* 0x00000001030b7824 */ /* 0x000fca00000e0609 */
[----:B--2---:R1:W-:Y:S04]  /*03d0*/  STG.E.U8 desc[UR36][R10.64+-0x1], R13 ;  /* 0xffffff0d0a007986 */ /* 0x0043e8000c101124 */
[----:B------:R-:W2:Y:S02]  /*03e0*/  LDG.E.64 R4, desc[UR36][R16.64] ;  /* 0x0000002410047981 */ /* 0x000ea4000c1e1b00 */
[----:B--2---:R-:W-:-:S04]  /*03f0*/  ISETP.NE.U32.AND P0, PT, R4, RZ, PT ;  /* 0x000000ff0400720c */ /* 0x004fc80003f05070 */
[----:B------:R-:W-:-:S13]  /*0400*/  ISETP.NE.AND.EX P0, PT, R5, RZ, PT, P0 ;  /* 0x000000ff0500720c */ /* 0x000fda0003f05300 */
[----:B-1----:R-:W-:Y:S05]  /*0410*/  @!P0 EXIT ;  /* 0x000000000000894d */ /* 0x002fea0003800000 */
[----:B------:R-:W1:Y:S01]  /*0420*/  LDC.64 R14, c[0x0][0x3a0] ;  /* 0x0000e800ff0e7b82 */ /* 0x000e620000000a00 */
[----:B------:R-:W-:Y:S02]  /*0430*/  IMAD.MOV.U32 R11, RZ, RZ, RZ ;  /* 0x000000ffff0b7224 */ /* 0x000fe400078e00ff */
[----:B------:R-:W-:-:S07]  /*0440*/  IMAD.MOV.U32 R13, RZ, RZ, RZ ;  /* 0x000000ffff0d7224 */ /* 0x000fce00078e00ff */
.L_x_47:
[----:B------:R-:W-:Y:S01]  /*0450*/  MOV R4, R11 ;  /* 0x0000000b00047202 */ /* 0x000fe20000000f00 */
[----:B------:R-:W-:Y:S01]  /*0460*/  IMAD.MOV.U32 R5, RZ, RZ, R13 ;  /* 0x000000ffff057224 */ /* 0x000fe200078e000d */
[----:B------:R-:W-:-:S03]  /*0470*/  UMOV UR4, URZ ;  /* 0x000000ff00047c82 */ /* 0x000fc60008000000 */
[----:B------:R-:W-:-:S03]  /*0480*/  IMAD.WIDE.U32 R4, R22, 0xfa0, R4 ;  /* 0x00000fa016047825 */ /* 0x000fc600078e0004 */
[----:B-1----:R-:W-:-:S04]  /*0490*/  IADD3 R6, P0, PT, R4, R14, RZ ;  /* 0x0000000e04067210 */ /* 0x002fc80007f1e0ff */
[----:B------:R-:W-:-:S06]  /*04a0*/  IADD3.X R7, PT, PT, R15, UR4, R5, P0, !PT ;  /* 0x000000040f077c10 */ /* 0x000fcc00087fe405 */
[----:B------:R-:W2:Y:S01]  /*04b0*/  LDG.E.U8 R7, desc[UR36][R6.64] ;  /* 0x0000002406077981 */ /* 0x000ea2000c1e1100 */
[----:B------:R-:W-:-:S05]  /*04c0*/  IADD3 R8, P0, PT, R11, R18, RZ ;  /* 0x000000120b087210 */ /* 0x000fca0007f1e0ff */
[----:B------:R-:W-:-:S05]  /*04d0*/  IMAD.X R9, R13, 0x1, R3, P0 ;  /* 0x000000010d097824 */ /* 0x000fca00000e0603 */
[----:B--2---:R2:W-:Y:S04]  /*04e0*/  STG.E.U8 desc[UR36][R8.64], R7 ;  /* 0x0000000708007986 */ /* 0x0045e8000c101124 */
[----:B------:R-:W3:Y:S01]  /*04f0*/  LDG.E.64 R4, desc[UR36][R16.64] ;  /* 0x0000002410047981 */ /* 0x000ee2000c1e1b00 */
[----:B------:R-:W-:-:S05]  /*0500*/  IADD3 R11, P0, PT, R11, 0x1, RZ ;  /* 0x000000010b0b7810 */ /* 0x000fca0007f1e0ff */
[----:B------:R-:W-:Y:S01]  /*0510*/  IMAD.X R13, RZ, RZ, R13, P0 ;  /* 0x000000ffff0d7224 */ /* 0x000fe200000e060d */
[----:B---3--:R-:W-:-:S04]  /*0520*/  ISETP.GT.U32.AND P0, PT, R4, R11, PT ;  /* 0x0000000b0400720c */ /* 0x008fc80003f04070 */
[----:B------:R-:W-:-:S13]  /*0530*/  ISETP.GT.U32.AND.EX P0, PT, R5, R13, PT, P0 ;  /* 0x0000000d0500720c */ /* 0x000fda0003f04100 */
[----:B--2---:R-:W-:Y:S05]  /*0540*/  @P0 BRA `(.L_x_47) ;  /* 0xfffffffc00c00947 */ /* 0x004fea000383ffff */
[----:B------:R-:W-:Y:S05]  /*0550*/  EXIT ;  /* 0x000000000000794d */ /* 0x000fea0003800000 */
.L_x_48:
        /* <DEDUP_REMOVED lines=10> */
.L_x_110:


//--------------------- .text._Z16copy_kernel_charPcS_m --------------------------
	.section	.text._Z16copy_kernel_charPcS_m,"ax",@progbits
	.align	128
        .global         _Z16copy_kernel_charPcS_m
        .type           _Z16copy_kernel_charPcS_m,@function
        .size           _Z16copy_kernel_charPcS_m,(.L_x_111 - _Z16copy_kernel_charPcS_m)
        .other          _Z16copy_kernel_charPcS_m,@"STO_CUDA_ENTRY STV_DEFAULT"
_Z16copy_kernel_charPcS_m:
.text._Z16copy_kernel_charPcS_m:
        /* <DEDUP_REMOVED lines=11> */
[----:B0-----:R-:W-:Y:S02]  /*00b0*/  ISETP.GE.U32.AND P0, PT, R2, UR8, PT ;  /* 0x0000000802007c0c */ /* 0x001fe4000bf06070 */
[----:B------:R-:W-:-:S04]  /*00c0*/  SHF.R.S32.HI R16, RZ, 0x1f, R2 ;  /* 0x0000001fff107819 */ /* 0x000fc80000011402 */
[----:B------:R-:W-:-:S13]  /*00d0*/  ISETP.GE.U32.AND.EX P0, PT, R16, UR9, PT, P0 ;  /* 0x0000000910007c0c */ /* 0x000fda000bf06100 */
[----:B------:R-:W-:Y:S05]  /*00e0*/  @P0 EXIT ;  /* 0x000000000000094d */ /* 0x000fea0003800000 */
[----:B------:R-:W-:Y:S01]  /*00f0*/  MOV R0, 0x0 ;  /* 0x0000000000007802 */ /* 0x000fe20000000f00 */
[----:B------:R0:W-:Y:S01]  /*0100*/  STL [R1], R2 ;  /* 0x0000000201007387 */ /* 0x0001e20000100800 */
[----:B------:R-:W1:Y:S02]  /*0110*/  LDCU.64 UR4, c[0x4][0x18] ;  /* 0x01000300ff0477ac */ /* 0x000e640008000a00 */
[----:B------:R0:W2:Y:S01]  /*0120*/  LDC.64 R8, c[0x4][R0] ;  /* 0x0100000000087b82 */ /* 0x0000a20000000a00 */
[----:B------:R-:W3:Y:S01]  /*0130*/  LDCU.64 UR36, c[0x0][0x358] ;  /* 0x00006b00ff2477ac */ /* 0x000ee20008000a00 */
[----:B-1----:R-:W-:Y:S02]  /*0140*/  IMAD.U32 R4, RZ, RZ, UR4 ;  /* 0x00000004ff047e24 */ /* 0x002fe4000f8e00ff */
[----:B0-----:R-:W-:-:S07]  /*0150*/  IMAD.U32 R5, RZ, RZ, UR5 ;  /* 0x00000005ff057e24 */ /* 0x001fce000f8e00ff */
[----:B------:R-:W-:-:S07]  /*0160*/  LEPC R20, `(.L_x_49) ;  /* 0x000000001014794e */ /* 0x000fce0000000000 */
[----:B--23--:R-:W-:Y:S05]  /*0170*/  CALL.ABS.NOINC R8 ;  /* 0x0000000008007343 */ /* 0x00cfea0003c00000 */
.L_x_49:
[----:B------:R-:W0:Y:S02]  /*0180*/  LDCU.128 UR4, c[0x0][0x380] ;  /* 0x00007000ff0477ac */ /* 0x000e240008000c00 */
[----:B0-----:R-:W-:-:S04]  /*0190*/  IADD3 R4, P0, PT, R2, UR6, RZ ;  /* 0x0000000602047c10 */ /* 0x001fc8000ff1e0ff */
[----:B------:R-:W-:-:S06]  /*01a0*/  IADD3.X R5, PT, PT, R16, UR7, RZ, P0, !PT ;  /* 0x0000000710057c10 */ /* 0x000fcc00087fe4ff */
[----:B------:R-:W2:Y:S01]  /*01b0*/  LDG.E.U8 R5, desc[UR36][R4.64] ;  /* 0x0000002404057981 */ /* 0x000ea2000c1e1100 */
[----:B------:R-:W-:-:S04]  /*01c0*/  IADD3 R2, P0, PT, R2, UR4, RZ ;  /* 0x0000000402027c10 */ /* 0x000fc8000ff1e0ff */
[----:B------:R-:W-:-:S05]  /*01d0*/  IADD3.X R3, PT, PT, R16, UR5, RZ, P0, !PT ;  /* 0x0000000510037c10 */ /* 0x000fca00087fe4ff */
[----:B--2---:R-:W-:Y:S01]  /*01e0*/  STG.E.U8 desc[UR36][R2.64], R5 ;  /* 0x0000000502007986 */ /* 0x004fe2000c101124 */
[----:B------:R-:W-:Y:S05]  /*01f0*/  EXIT ;  /* 0x000000000000794d */ /* 0x000fea0003800000 */
.L_x_50:
        /* <DEDUP_REMOVED lines=16> */
.L_x_111:


//--------------------- .text._Z16uint_copy_kernelPmS_m --------------------------
	.section	.text._Z16uint_copy_kernelPmS_m,"ax",@progbits
	.align	128
        .global         _Z16uint_copy_kernelPmS_m
        .type           _Z16uint_copy_kernelPmS_m,@function
        .size           _Z16uint_copy_kernelPmS_m,(.L_x_112 - _Z16uint_copy_kernelPmS_m)
        .other          _Z16uint_copy_kernelPmS_m,@"STO_CUDA_ENTRY STV_DEFAULT"
_Z16uint_copy_kernelPmS_m:
.text._Z16uint_copy_kernelPmS_m:
        /* <DEDUP_REMOVED lines=9> */
[----:B------:R-:W0:Y:S01]  /*0090*/  LDCU.128 UR8, c[0x0][0x380] ;  /* 0x00007000ff0877ac */ /* 0x000e220008000c00 */
[----:B------:R-:W-:Y:S01]  /*00a0*/  IMAD.SHL.U32 R4, R0, 0x8, RZ ;  /* 0x0000000800047824 */ /* 0x000fe200078e00ff */
[----:B------:R-:W-:Y:S01]  /*00b0*/  SHF.R.U32.HI R0, RZ, 0x1d, R0 ;  /* 0x0000001dff007819 */ /* 0x000fe20000011600 */
[----:B------:R-:W1:Y:S03]  /*00c0*/  LDCU.64 UR4, c[0x0][0x358] ;  /* 0x00006b00ff0477ac */ /* 0x000e660008000a00 */
[----:B0-----:R-:W-:-:S04]  /*00d0*/  IADD3 R2, P0, PT, R4, UR10, RZ ;  /* 0x0000000a04027c10 */ /* 0x001fc8000ff1e0ff */
[----:B------:R-:W-:-:S06]  /*00e0*/  IADD3.X R3, PT, PT, R0, UR11, RZ, P0, !PT ;  /* 0x0000000b00037c10 */ /* 0x000fcc00087fe4ff */
[----:B-1----:R-:W2:Y:S01]  /*00f0*/  LDG.E.64 R2, desc[UR4][R2.64] ;  /* 0x0000000402027981 */ /* 0x002ea2000c1e1b00 */
[----:B------:R-:W-:-:S04]  /*0100*/  IADD3 R4, P0, PT, R4, UR8, RZ ;  /* 0x0000000804047c10 */ /* 0x000fc8000ff1e0ff */
[----:B------:R-:W-:-:S05]  /*0110*/  IADD3.X R5, PT, PT, R0, UR9, RZ, P0, !PT ;  /* 0x0000000900057c10 */ /* 0x000fca00087fe4ff */
[----:B--2---:R-:W-:Y:S01]  /*0120*/  STG.E.64 desc[UR4][R4.64], R2 ;  /* 0x0000000204007986 */ /* 0x004fe2000c101b04 */
[----:B------:R-:W-:Y:S05]  /*0130*/  EXIT ;  /* 0x000000000000794d */ /* 0x000fea0003800000 */
.L_x_51:
        /* <DEDUP_REMOVED lines=12> */
.L_x_112:


//--------------------- .text._Z11copy_kernelPdS_m --------------------------
	.section	.text._Z11copy_kernelPdS_m,"ax",@progbits
	.align	128
        .global         _Z11copy_kernelPdS_m
        .type           _Z11copy_kernelPdS_m,@function
        .size           _Z11copy_kernelPdS_m,(.L_x_113 - _Z11copy_kernelPdS_m)
        .other          _Z11copy_kernelPdS_m,@"STO_CUDA_ENTRY STV_DEFAULT"
_Z11copy_kernelPdS_m:
.text._Z11copy_kernelPdS_m:
        /* <DEDUP_REMOVED lines=10> */
[----:B------:R-:W0:Y:S01]  /*00a0*/  LDCU.128 UR8, c[0x0][0x380] ;  /* 0x00007000ff0877ac */ /* 0x000e220008000c00 */
[C---:B------:R-:W-:Y:S01]  /*00b0*/  IMAD.SHL.U32 R4, R0.reuse, 0x8, RZ ;  /* 0x0000000800047824 */ /* 0x040fe200078e00ff */
[----:B------:R-:W-:Y:S01]  /*00c0*/  SHF.L.U64.HI R0, R0, 0x3, R3 ;  /* 0x0000000300007819 */ /* 0x000fe20000010203 */
        /* <DEDUP_REMOVED lines=8> */
.L_x_52:
        /* <DEDUP_REMOVED lines=11> */
.L_x_113:


//--------------------- .text._Z12init_contigsmmPmS_PcS0_S_ --------------------------
	.section	.text._Z12init_contigsmmPmS_PcS0_S_,"ax",@progbits
	.align	128
        .global         _Z12init_contigsmmPmS_PcS0_S_
        .type           _Z12init_contigsmmPmS_PcS0_S_,@function
        .size           _Z12init_contigsmmPmS_PcS0_S_,(.L_x_114 - _Z12init_contigsmmPmS_PcS0_S_)
        .other          _Z12init_contigsmmPmS_PcS0_S_,@"STO_CUDA_ENTRY STV_DEFAULT"
_Z12init_contigsmmPmS_PcS0_S_:
.text._Z12init_contigsmmPmS_PcS0_S_:
        /* <DEDUP_REMOVED lines=10> */
[----:B------:R-:W1:Y:S01]  /*00a0*/  LDC.64 R8, c[0x0][0x3a8] ;  /* 0x0000ea00ff087b82 */ /* 0x000e620000000a00 */
[----:B------:R-:W2:Y:S01]  /*00b0*/  LDCU.64 UR4, c[0x0][0x358] ;  /* 0x00006b00ff0477ac */ /* 0x000ea20008000a00 */
[----:B------:R-:W3:Y:S01]  /*00c0*/  LDCU.64 UR6, c[0x0][0x3a0] ;  /* 0x00007400ff0677ac */ /* 0x000ee20008000a00 */
[----:B0-----:R-:W-:-:S04]  /*00d0*/  LEA R2, P0, R6, UR8, 0x3 ;  /* 0x0000000806027c11 */ /* 0x001fc8000f8018ff */
[C---:B------:R-:W-:Y:S02]  /*00e0*/  LEA.HI.X R3, R6.reuse, UR9, RZ, 0x3, P0 ;  /* 0x0000000906037c11 */ /* 0x040fe400080f1cff */
[----:B---3--:R-:W-:-:S03]  /*00f0*/  IADD3 R6, P0, PT, R6, UR6, RZ ;  /* 0x0000000606067c10 */ /* 0x008fc6000ff1e0ff */
[----:B--2---:R-:W2:Y:S02]  /*0100*/  LDG.E.64 R4, desc[UR4][R2.64] ;  /* 0x0000000402047981 */ /* 0x004ea4000c1e1b00 */
[----:B------:R-:W-:Y:S01]  /*0110*/  IMAD.X R7, RZ, RZ, UR7, P0 ;  /* 0x00000007ff077e24 */ /* 0x000fe200080e06ff */
[----:B------:R-:W0:Y:S05]  /*0120*/  LDCU.64 UR6, c[0x0][0x3b0] ;  /* 0x00007600ff0677ac */ /* 0x000e2a0008000a00 */
[----:B------:R-:W3:Y:S01]  /*0130*/  LDG.E.U8 R7, desc[UR4][R6.64] ;  /* 0x0000000406077981 */ /* 0x000ee2000c1e1100 */
[----:B--2---:R-:W-:Y:S02]  /*0140*/  IMAD R11, R5, 0xfa0, RZ ;  /* 0x00000fa0050b7824 */ /* 0x004fe400078e02ff */
[----:B-1----:R-:W-:-:S04]  /*0150*/  IMAD.WIDE.U32 R4, R4, 0xfa0, R8 ;  /* 0x00000fa004047825 */ /* 0x002fc800078e0008 */
[----:B------:R-:W-:Y:S01]  /*0160*/  IMAD.IADD R9, R5, 0x1, R11 ;  /* 0x0000000105097824 */ /* 0x000fe200078e020b */
[----:B------:R-:W-:-:S05]  /*0170*/  MOV R8, R4 ;  /* 0x0000000400087202 */ /* 0x000fca0000000f00 */
[----:B---3--:R-:W-:Y:S04]  /*0180*/  STG.E.U8 desc[UR4][R8.64], R7 ;  /* 0x0000000708007986 */ /* 0x008fe8000c101104 */
[----:B------:R-:W0:Y:S02]  /*0190*/  LDG.E.64 R4, desc[UR4][R2.64] ;  /* 0x0000000402047981 */ /* 0x000e24000c1e1b00 */
[----:B0-----:R-:W-:-:S04]  /*01a0*/  LEA R10, P0, R4, UR6, 0x3 ;  /* 0x00000006040a7c11 */ /* 0x001fc8000f8018ff */
[----:B------:R-:W-:Y:S01]  /*01b0*/  LEA.HI.X R11, R4, UR7, R5, 0x3, P0 ;  /* 0x00000007040b7c11 */ /* 0x000fe200080f1c05 */
[----:B------:R-:W-:Y:S02]  /*01c0*/  HFMA2 R5, -RZ, RZ, 0, 0 ;  /* 0x00000000ff057431 */ /* 0x000fe400000001ff */
[----:B------:R-:W-:-:S05]  /*01d0*/  IMAD.MOV.U32 R4, RZ, RZ, 0x1 ;  /* 0x00000001ff047424 */ /* 0x000fca00078e00ff */
[----:B------:R-:W-:Y:S01]  /*01e0*/  STG.E.64 desc[UR4][R10.64], R4 ;  /* 0x000000040a007986 */ /* 0x000fe2000c101b04 */
[----:B------:R-:W-:Y:S05]  /*01f0*/  EXIT ;  /* 0x000000000000794d */ /* 0x000fea0003800000 */
.L_x_53:
        /* <DEDUP_REMOVED lines=16> */
.L_x_114:


//--------------------- .text._Z18assert_contig_lensmPm --------------------------
	.section	.text._Z18assert_contig_lensmPm,"ax",@progbits
	.align	128
        .global         _Z18assert_contig_lensmPm
        .type           _Z18assert_contig_lensmPm,@function
        .size           _Z18assert_contig_lensmPm,(.L_x_115 - _Z18assert_contig_lensmPm)
        .other          _Z18assert_contig_lensmPm,@"STO_CUDA_ENTRY STV_DEFAULT"
_Z18assert_contig_lensmPm:
.text._Z18assert_contig_lensmPm:
        /* <DEDUP_REMOVED lines=14> */
[----:B------:R-:W0:Y:S01]  /*00e0*/  LDCU.64 UR6, c[0x0][0x388] ;  /* 0x00007100ff0677ac */ /* 0x000e220008000a00 */
[----:B------:R-:W1:Y:S01]  /*00f0*/  LDCU.64 UR4, c[0x0][0x358] ;  /* 0x00006b00ff0477ac */ /* 0x000e620008000a00 */
[----:B0-----:R-:W-:-:S04]  /*0100*/  LEA R4, P0, R2, UR6, 0x3 ;  /* 0x0000000602047c11 */ /* 0x001fc8000f8018ff */
[----:B------:R-:W-:-:S06]  /*0110*/  LEA.HI.X R5, R2, UR7, RZ, 0x3, P0 ;  /* 0x0000000702057c11 */ /* 0x000fcc00080f1cff */
[----:B-1----:R-:W2:Y:S02]  /*0120*/  LDG.E.64 R4, desc[UR4][R4.64] ;  /* 0x0000000404047981 */ /* 0x002ea4000c1e1b00 */
[----:B--2---:R-:W-:-:S04]  /*0130*/  ISETP.NE.U32.AND P0, PT, R4, RZ, PT ;  /* 0x000000ff0400720c */ /* 0x004fc80003f05070 */
[----:B------:R-:W-:-:S13]  /*0140*/  ISETP.NE.AND.EX P0, PT, R5, RZ, PT, P0 ;  /* 0x000000ff0500720c */ /* 0x000fda0003f05300 */
[----:B------:R-:W-:Y:S05]  /*0150*/  @!P0 EXIT ;  /* 0x000000000000894d */ /* 0x000fea0003800000 */
[----:B------:R-:W-:Y:S01]  /*0160*/  IMAD.MOV.U32 R3, RZ, RZ, RZ ;  /* 0x000000ffff037224 */ /* 0x000fe200078e00ff */
[----:B------:R-:W-:Y:S01]  /*0170*/  MOV R0, 0x0 ;  /* 0x0000000000007802 */ /* 0x000fe20000000f00 */
[----:B------:R-:W0:Y:S03]  /*0180*/  LDCU.64 UR4, c[0x4][0x10] ;  /* 0x01000200ff0477ac */ /* 0x000e260008000a00 */
[----:B------:R1:W-:Y:S01]  /*0190*/  STL.64 [R1], R2 ;  /* 0x0000000201007387 */ /* 0x0003e20000100a00 */
[----:B------:R1:W2:Y:S01]  /*01a0*/  LDC.64 R8, c[0x4][R0] ;  /* 0x0100000000087b82 */ /* 0x0002a20000000a00 */
[----:B0-----:R-:W-:Y:S02]  /*01b0*/  IMAD.U32 R4, RZ, RZ, UR4 ;  /* 0x00000004ff047e24 */ /* 0x001fe4000f8e00ff */
[----:B-1----:R-:W-:-:S07]  /*01c0*/  IMAD.U32 R5, RZ, RZ, UR5 ;  /* 0x00000005ff057e24 */ /* 0x002fce000f8e00ff */
[----:B------:R-:W-:-:S07]  /*01d0*/  LEPC R20, `(.L_x_54) ;  /* 0x000000001014794e */ /* 0x000fce0000000000 */
[----:B--2---:R-:W-:Y:S05]  /*01e0*/  CALL.ABS.NOINC R8 ;  /* 0x0000000008007343 */ /* 0x004fea0003c00000 */
.L_x_54:
[----:B------:R-:W-:Y:S05]  /*01f0*/  EXIT ;  /* 0x000000000000794d */ /* 0x000fea0003800000 */
.L_x_55:
        /* <DEDUP_REMOVED lines=16> */
.L_x_115:


//--------------------- .text._Z16init_contig_lensmPm --------------------------
	.section	.text._Z16init_contig_lensmPm,"ax",@progbits
	.align	128
        .global         _Z16init_contig_lensmPm
        .type           _Z16init_contig_lensmPm,@function
        .size           _Z16init_contig_lensmPm,(.L_x_116 - _Z16init_contig_lensmPm)
        .other          _Z16init_contig_lensmPm,@"STO_CUDA_ENTRY STV_DEFAULT"
_Z16init_contig_lensmPm:
.text._Z16init_contig_lensmPm:
        /* <DEDUP_REMOVED lines=11> */
[----:B0-----:R-:W-:-:S04]  /*00b0*/  LEA R2, P0, R0, UR6, 0x3 ;  /* 0x0000000600027c11 */ /* 0x001fc8000f8018ff */
[----:B------:R-:W-:-:S05]  /*00c0*/  LEA.HI.X R3, R0, UR7, RZ, 0x3, P0 ;  /* 0x0000000700037c11 */ /* 0x000fca00080f1cff */
[----:B-1----:R-:W-:Y:S01]  /*00d0*/  STG.E.64 desc[UR4][R2.64], RZ ;  /* 0x000000ff02007986 */ /* 0x002fe2000c101b04 */
[----:B------:R-:W-:Y:S05]  /*00e0*/  EXIT ;  /* 0x000000000000794d */ /* 0x000fea0003800000 */
.L_x_56:
        /* <DEDUP_REMOVED lines=9> */
.L_x_116:


//--------------------- .text._Z11init_parentmPm  --------------------------
	.section	.text._Z11init_parentmPm,"ax",@progbits
	.align	128
        .global         _Z11init_parentmPm
        .type           _Z11init_parentmPm,@function
        .size           _Z11init_parentmPm,(.L_x_117 - _Z11init_parentmPm)
        .other          _Z11init_parentmPm,@"STO_CUDA_ENTRY STV_DEFAULT"
_Z11init_parentmPm:
.text._Z11init_parentmPm:
        /* <DEDUP_REMOVED lines=10> */
[----:B------:R-:W-:Y:S01]  /*00a0*/  IMAD.MOV.U32 R3, RZ, RZ, RZ ;  /* 0x000000ffff037224 */ /* 0x000fe200078e00ff */
[----:B------:R-:W1:Y:S01]  /*00b0*/  LDCU.64 UR4, c[0x0][0x358] ;  /* 0x00006b00ff0477ac */ /* 0x000e620008000a00 */
[----:B0-----:R-:W-:-:S04]  /*00c0*/  LEA R4, P0, R2, UR6, 0x3 ;  /* 0x0000000602047c11 */ /* 0x001fc8000f8018ff */
[----:B------:R-:W-:-:S05]  /*00d0*/  LEA.HI.X R5, R2, UR7, RZ, 0x3, P0 ;  /* 0x0000000702057c11 */ /* 0x000fca00080f1cff */
[----:B-1----:R-:W-:Y:S01]  /*00e0*/  STG.E.64 desc[UR4][R4.64], R2 ;  /* 0x0000000204007986 */ /* 0x002fe2000c101b04 */
[----:B------:R-:W-:Y:S05]  /*00f0*/  EXIT ;  /* 0x000000000000794d */ /* 0x000fea0003800000 */
.L_x_57:
        /* <DEDUP_REMOVED lines=16> */
.L_x_117:


//--------------------- .text._Z10reset_starmPb   --------------------------
	.section	.text._Z10reset_starmPb,"ax",@progbits
	.align	128
        .global         _Z10reset_starmPb
        .type           _Z10reset_starmPb,@function
        .size           _Z10reset_starmPb,(.L_x_118 - _Z10reset_starmPb)
        .other          _Z10reset_starmPb,@"STO_CUDA_ENTRY STV_DEFAULT"
_Z10reset_starmPb:
.text._Z10reset_starmPb:
        /* <DEDUP_REMOVED lines=10> */
[----:B------:R-:W-:Y:S01]  /*00a0*/  IMAD.MOV.U32 R0, RZ, RZ, 0x1 ;  /* 0x00000001ff007424 */ /* 0x000fe200078e00ff */
[----:B------:R-:W1:Y:S01]  /*00b0*/  LDCU.64 UR4, c[0x0][0x358] ;  /* 0x00006b00ff0477ac */ /* 0x000e620008000a00 */
[----:B0-----:R-:W-:-:S05]  /*00c0*/  IADD3 R2, P0, PT, R2, UR6, RZ ;  /* 0x0000000602027c10 */ /* 0x001fca000ff1e0ff */
[----:B------:R-:W-:-:S05]  /*00d0*/  IMAD.X R3, RZ, RZ, UR7, P0 ;  /* 0x00000007ff037e24 */ /* 0x000fca00080e06ff */
[----:B-1----:R-:W-:Y:S01]  /*00e0*/  STG.E.U8 desc[UR4][R2.64], R0 ;  /* 0x0000000002007986 */ /* 0x002fe2000c101104 */
[----:B------:R-:W-:Y:S05]  /*00f0*/  EXIT ;  /* 0x000000000000794d */ /* 0x000fea0003800000 */
.L_x_58:
        /* <DEDUP_REMOVED lines=16> */
.L_x_118:


//--------------------- .text._Z15setGrandparentsmPmS_ --------------------------
	.section	.text._Z15setGrandparentsmPmS_,"ax",@progbits
	.align	128
        .global         _Z15setGrandparentsmPmS_
        .type           _Z15setGrandparentsmPmS_,@function
        .size           _Z15setGrandparentsmPmS_,(.L_x_119 - _Z15setGrandparentsmPmS_)
        .other          _Z15setGrandparentsmPmS_,@"STO_CUDA_ENTRY STV_DEFAULT"
_Z15setGrandparentsmPmS_:
.text._Z15setGrandparentsmPmS_:
        /* <DEDUP_REMOVED lines=10> */
[----:B------:R-:W-:Y:S01]  /*00a0*/  IMAD.SHL.U32 R8, R0, 0x8, RZ ;  /* 0x0000000800087824 */ /* 0x000fe200078e00ff */
[----:B------:R-:W-:Y:S01]  /*00b0*/  SHF.R.U32.HI R0, RZ, 0x1d, R0 ;  /* 0x0000001dff007819 */ /* 0x000fe20000011600 */
[----:B------:R-:W1:Y:S03]  /*00c0*/  LDCU.64 UR4, c[0x0][0x358] ;  /* 0x00006b00ff0477ac */ /* 0x000e660008000a00 */
[----:B0-----:R-:W-:-:S04]  /*00d0*/  IADD3 R4, P0, PT, R8, UR6, RZ ;  /* 0x0000000608047c10 */ /* 0x001fc8000ff1e0ff */
[----:B------:R-:W-:-:S05]  /*00e0*/  IADD3.X R5, PT, PT, R0, UR7, RZ, P0, !PT ;  /* 0x0000000700057c10 */ /* 0x000fca00087fe4ff */
[----:B-1----:R-:W2:Y:S02]  /*00f0*/  LDG.E.64 R2, desc[UR4][R4.64] ;  /* 0x0000000404027981 */ /* 0x002ea4000c1e1b00 */
[----:B--2---:R-:W-:-:S04]  /*0100*/  LEA R6, P0, R2, UR6, 0x3 ;  /* 0x0000000602067c11 */ /* 0x004fc8000f8018ff */
[----:B------:R-:W-:Y:S01]  /*0110*/  LEA.HI.X R7, R2, UR7, R3, 0x3, P0 ;  /* 0x0000000702077c11 */ /* 0x000fe200080f1c03 */
[----:B------:R-:W0:Y:S04]  /*0120*/  LDCU.64 UR6, c[0x0][0x390] ;  /* 0x00007200ff0677ac */ /* 0x000e280008000a00 */
[----:B------:R-:W2:Y:S01]  /*0130*/  LDG.E.64 R2, desc[UR4][R6.64] ;  /* 0x0000000406027981 */ /* 0x000ea2000c1e1b00 */
[----:B0-----:R-:W-:-:S04]  /*0140*/  IADD3 R8, P0, PT, R8, UR6, RZ ;  /* 0x0000000608087c10 */ /* 0x001fc8000ff1e0ff */
[----:B------:R-:W-:-:S05]  /*0150*/  IADD3.X R9, PT, PT, R0, UR7, RZ, P0, !PT ;  /* 0x0000000700097c10 */ /* 0x000fca00087fe4ff */
[----:B--2---:R-:W-:Y:S01]  /*0160*/  STG.E.64 desc[UR4][R8.64], R2 ;  /* 0x0000000208007986 */ /* 0x004fe2000c101b04 */
[----:B------:R-:W-:Y:S05]  /*0170*/  EXIT ;  /* 0x000000000000794d */ /* 0x000fea0003800000 */
.L_x_59:
        /* <DEDUP_REMOVED lines=16> */
.L_x_119:


//--------------------- .text._Z12shortcuttingmPmS_Pb --------------------------
	.section	.text._Z12shortcuttingmPmS_Pb,"ax",@progbits
	.align	128
        .global         _Z12shortcuttingmPmS_Pb
        .type           _Z12shortcuttingmPmS_Pb,@function
        .size           _Z12shortcuttingmPmS_Pb,(.L_x_120 - _Z12shortcuttingmPmS_Pb)
        .other          _Z12shortcuttingmPmS_Pb,@"STO_CUDA_ENTRY STV_DEFAULT"
_Z12shortcuttingmPmS_Pb:
.text._Z12shortcuttingmPmS_Pb:
        /* <DEDUP_REMOVED lines=15> */
[----:B------:R-:W-:Y:S05]  /*00f0*/  @P0 EXIT ;  /* 0x000000000000094d */ /* 0x000fea0003800000 */
[----:B------:R-:W0:Y:S01]  /*0100*/  LDCU.64 UR6, c[0x0][0x390] ;  /* 0x00007200ff0677ac */ /* 0x000e220008000a00 */
[----:B------:R-:W-:Y:S01]  /*0110*/  IMAD.SHL.U32 R4, R0, 0x8, RZ ;  /* 0x0000000800047824 */ /* 0x000fe200078e00ff */
[----:B------:R-:W-:-:S04]  /*0120*/  SHF.R.U32.HI R0, RZ, 0x1d, R0 ;  /* 0x0000001dff007819 */ /* 0x000fc80000011600 */
[----:B0-----:R-:W-:-:S04]  /*0130*/  IADD3 R2, P0, PT, R4, UR6, RZ ;  /* 0x0000000604027c10 */ /* 0x001fc8000ff1e0ff */
[----:B------:R-:W-:Y:S01]  /*0140*/  IADD3.X R3, PT, PT, R0, UR7, RZ, P0, !PT ;  /* 0x0000000700037c10 */ /* 0x000fe200087fe4ff */
[----:B------:R-:W0:Y:S05]  /*0150*/  LDCU.64 UR6, c[0x0][0x388] ;  /* 0x00007100ff0677ac */ /* 0x000e2a0008000a00 */
[----:B------:R-:W2:Y:S01]  /*0160*/  LDG.E.64 R2, desc[UR4][R2.64] ;  /* 0x0000000402027981 */ /* 0x000ea2000c1e1b00 */
[----:B0-----:R-:W-:-:S04]  /*0170*/  IADD3 R4, P0, PT, R4, UR6, RZ ;  /* 0x0000000604047c10 */ /* 0x001fc8000ff1e0ff */
[----:B------:R-:W-:-:S05]  /*0180*/  IADD3.X R5, PT, PT, R0, UR7, RZ, P0, !PT ;  /* 0x0000000700057c10 */ /* 0x000fca00087fe4ff */
[----:B--2---:R-:W-:Y:S01]  /*0190*/  STG.E.64 desc[UR4][R4.64], R2 ;  /* 0x0000000204007986 */ /* 0x004fe2000c101b04 */
[----:B------:R-:W-:Y:S05]  /*01a0*/  EXIT ;  /* 0x000000000000794d */ /* 0x000fea0003800000 */
.L_x_60:
        /* <DEDUP_REMOVED lines=13> */
.L_x_120:


//--------------------- .text._Z17naive_uncond_hookmPmS_PcS_Pb --------------------------
	.section	.text._Z17naive_uncond_hookmPmS_PcS_Pb,"ax",@progbits
	.align	128
        .global         _Z17naive_uncond_hookmPmS_PcS_Pb
        .type           _Z17naive_uncond_hookmPmS_PcS_Pb,@function
        .size           _Z17naive_uncond_hookmPmS_PcS_Pb,(.L_x_121 - _Z17naive_uncond_hookmPmS_PcS_Pb)
        .other          _Z17naive_uncond_hookmPmS_PcS_Pb,@"STO_CUDA_ENTRY STV_DEFAULT"
_Z17naive_uncond_hookmPmS_PcS_Pb:
.text._Z17naive_uncond_hookmPmS_PcS_Pb:
        /* <DEDUP_REMOVED lines=12> */
[----:B------:R-:W1:Y:S01]  /*00c0*/  LDCU.64 UR8, c[0x0][0x390] ;  /* 0x00007200ff0877ac */ /* 0x000e620008000a00 */
[----:B------:R-:W2:Y:S02]  /*00d0*/  LDCU.64 UR4, c[0x0][0x358] ;  /* 0x00006b00ff0477ac */ /* 0x000ea40008000a00 */
[C---:B0-----:R-:W-:Y:S02]  /*00e0*/  IADD3 R2, P0, PT, R8.reuse, UR6, RZ ;  /* 0x0000000608027c10 */ /* 0x041fe4000ff1e0ff */
[----:B-1----:R-:W-:Y:S02]  /*00f0*/  IADD3 R8, P1, PT, R8, UR8, RZ ;  /* 0x0000000808087c10 */ /* 0x002fe4000ff3e0ff */
[----:B------:R-:W-:-:S02]  /*0100*/  IADD3.X R3, PT, PT, R0, UR7, RZ, P0, !PT ;  /* 0x0000000700037c10 */ /* 0x000fc400087fe4ff */
[----:B------:R-:W-:Y:S01]  /*0110*/  IADD3.X R9, PT, PT, R0, UR9, RZ, P1, !PT ;  /* 0x0000000900097c10 */ /* 0x000fe20008ffe4ff */
[----:B------:R-:W0:Y:S03]  /*0120*/  LDCU.128 UR8, c[0x0][0x3a0] ;  /* 0x00007400ff0877ac */ /* 0x000e260008000c00 */
[----:B--2---:R-:W0:Y:S04]  /*0130*/  LDG.E.64 R2, desc[UR4][R2.64] ;  /* 0x0000000402027981 */ /* 0x004e28000c1e1b00 */
[----:B------:R-:W2:Y:S01]  /*0140*/  LDG.E.64 R4, desc[UR4][R8.64] ;  /* 0x0000000408047981 */ /* 0x000ea2000c1e1b00 */
[----:B0-----:R-:W-:Y:S02]  /*0150*/  LEA R10, P0, R2, UR8, 0x3 ;  /* 0x00000008020a7c11 */ /* 0x001fe4000f8018ff */
[----:B--2---:R-:W-:-:S02]  /*0160*/  LEA R6, P1, R4, UR8, 0x3 ;  /* 0x0000000804067c11 */ /* 0x004fc4000f8218ff */
[----:B------:R-:W-:Y:S02]  /*0170*/  LEA.HI.X R11, R2, UR9, R3, 0x3, P0 ;  /* 0x00000009020b7c11 */ /* 0x000fe400080f1c03 */
[----:B------:R-:W-:Y:S02]  /*0180*/  LEA.HI.X R7, R4, UR9, R5, 0x3, P1 ;  /* 0x0000000904077c11 */ /* 0x000fe400088f1c05 */
[----:B------:R-:W-:Y:S01]  /*0190*/  IADD3 R12, P0, PT, R2, UR10, RZ ;  /* 0x0000000a020c7c10 */ /* 0x000fe2000ff1e0ff */
[----:B------:R-:W2:Y:S04]  /*01a0*/  LDG.E.64 R4, desc[UR4][R10.64] ;  /* 0x000000040a047981 */ /* 0x000ea8000c1e1b00 */
[----:B------:R-:W3:Y:S01]  /*01b0*/  LDG.E.64 R6, desc[UR4][R6.64] ;  /* 0x0000000406067981 */ /* 0x000ee2000c1e1b00 */
[----:B------:R-:W-:-:S05]  /*01c0*/  IADD3.X R13, PT, PT, R3, UR11, RZ, P0, !PT ;  /* 0x0000000b030d7c10 */ /* 0x000fca00087fe4ff */
[----:B------:R-:W4:Y:S01]  /*01d0*/  LDG.E.U8 R12, desc[UR4][R12.64] ;  /* 0x000000040c0c7981 */ /* 0x000f22000c1e1100 */
[C---:B--2---:R-:W-:Y:S02]  /*01e0*/  LEA R2, P1, R4.reuse, UR8, 0x3 ;  /* 0x0000000804027c11 */ /* 0x044fe4000f8218ff */
[C---:B---3--:R-:W-:Y:S02]  /*01f0*/  ISETP.NE.U32.AND P0, PT, R4.reuse, R6, PT ;  /* 0x000000060400720c */ /* 0x048fe40003f05070 */
[----:B------:R-:W-:Y:S02]  /*0200*/  LEA.HI.X R3, R4, UR9, R5, 0x3, P1 ;  /* 0x0000000904037c11 */ /* 0x000fe400088f1c05 */
[----:B------:R-:W-:-:S04]  /*0210*/  ISETP.NE.AND.EX P0, PT, R5, R7, PT, P0 ;  /* 0x000000070500720c */ /* 0x000fc80003f05300 */
[----:B----4-:R-:W-:-:S13]  /*0220*/  ISETP.EQ.OR P0, PT, R12, RZ, !P0 ;  /* 0x000000ff0c00720c */ /* 0x010fda0004702670 */
[----:B------:R-:W-:Y:S05]  /*0230*/  @P0 EXIT ;  /* 0x000000000000094d */ /* 0x000fea0003800000 */
[----:B------:R-:W2:Y:S04]  /*0240*/  LDG.E.64 R4, desc[UR4][R2.64] ;  /* 0x0000000402047981 */ /* 0x000ea8000c1e1b00 */
[----:B--2---:R-:W-:Y:S01]  /*0250*/  ATOMG.E.CAS.64.STRONG.GPU PT, RZ, [R2], R4, R6 ;  /* 0x0000000402ff73a9 */ /* 0x004fe200001ee506 */
[----:B------:R-:W-:Y:S05]  /*0260*/  EXIT ;  /* 0x000000000000794d */ /* 0x000fea0003800000 */
.L_x_61:
        /* <DEDUP_REMOVED lines=9> */
.L_x_121:


//--------------------- .text._Z16parent_cond_hookmPmS_PbPcS_S1_S_ --------------------------
	.section	.text._Z16parent_cond_hookmPmS_PbPcS_S1_S_,"ax",@progbits
	.align	128
        .global         _Z16parent_cond_hookmPmS_PbPcS_S1_S_
        .type           _Z16parent_cond_hookmPmS_PbPcS_S1_S_,@function
        .size           _Z16parent_cond_hookmPmS_PbPcS_S1_S_,(.L_x_122 - _Z16parent_cond_hookmPmS_PbPcS_S1_S_)
        .other          _Z16parent_cond_hookmPmS_PbPcS_S1_S_,@"STO_CUDA_ENTRY STV_DEFAULT"
_Z16parent_cond_hookmPmS_PbPcS_S1_S_:
.text._Z16parent_cond_hookmPmS_PbPcS_S1_S_:
        /* <DEDUP_REMOVED lines=10> */
[----:B------:R-:W1:Y:S01]  /*00a0*/  LDCU.64 UR6, c[0x0][0x358] ;  /* 0x00006b00ff0677ac */ /* 0x000e620008000a00 */
[----:B------:R-:W2:Y:S01]  /*00b0*/  LDCU.64 UR12, c[0x0][0x3a0] ;  /* 0x00007400ff0c77ac */ /* 0x000ea20008000a00 */
[----:B------:R-:W3:Y:S01]  /*00c0*/  LDCU.64 UR14, c[0x0][0x3b0] ;  /* 0x00007600ff0e77ac */ /* 0x000ee20008000a00 */
[----:B0-----:R-:W-:-:S05]  /*00d0*/  IADD3 R2, P0, PT, R13, UR10, RZ ;  /* 0x0000000a0d027c10 */ /* 0x001fca000ff1e0ff */
[----:B------:R-:W-:Y:S02]  /*00e0*/  IMAD.X R3, RZ, RZ, UR11, P0 ;  /* 0x0000000bff037e24 */ /* 0x000fe400080e06ff */
[----:B------:R-:W-:Y:S01]  /*00f0*/  IMAD.SHL.U32 R0, R13, 0x8, RZ ;  /* 0x000000080d007824 */ /* 0x000fe200078e00ff */
[----:B------:R-:W-:Y:S01]  /*0100*/  SHF.R.U32.HI R12, RZ, 0x1d, R13 ;  /* 0x0000001dff0c7819 */ /* 0x000fe2000001160d */
[----:B------:R-:W0:Y:S01]  /*0110*/  LDCU.64 UR10, c[0x0][0x3a0] ;  /* 0x00007400ff0a77ac */ /* 0x000e220008000a00 */
[----:B-1----:R-:W4:Y:S02]  /*0120*/  LDG.E.U8 R2, desc[UR6][R2.64] ;  /* 0x0000000602027981 */ /* 0x002f24000c1e1100 */
[----:B------:R-:W-:-:S04]  /*0130*/  IADD3 R4, P1, PT, R0, UR8, RZ ;  /* 0x0000000800047c10 */ /* 0x000fc8000ff3e0ff */
[----:B------:R-:W-:Y:S02]  /*0140*/  IADD3.X R5, PT, PT, R12, UR9, RZ, P1, !PT ;  /* 0x000000090c057c10 */ /* 0x000fe40008ffe4ff */
[----:B----4-:R-:W-:-:S13]  /*0150*/  ISETP.NE.AND P0, PT, R2, RZ, PT ;  /* 0x000000ff0200720c */ /* 0x010fda0003f05270 */
[----:B0-23--:R-:W-:Y:S05]  /*0160*/  @!P0 BRA `(.L_x_62) ;  /* 0x0000000c00f88947 */ /* 0x00dfea0003800000 */
[----:B------:R-:W0:Y:S01]  /*0170*/  LDCU.64 UR4, c[0x0][0x388] ;  /* 0x00007100ff0477ac */ /* 0x000e220008000a00 */
[----:B------:R-:W5:Y:S01]  /*0180*/  LDG.E.64 R4, desc[UR6][R4.64] ;  /* 0x0000000604047981 */ /* 0x000f62000c1e1b00 */
[----:B0-----:R-:W-:-:S04]  /*0190*/  IADD3 R10, P0, PT, R0, UR4, RZ ;  /* 0x00000004000a7c10 */ /* 0x001fc8000ff1e0ff */
[----:B------:R-:W-:Y:S01]  /*01a0*/  IADD3.X R11, PT, PT, R12, UR5, RZ, P0, !PT ;  /* 0x000000050c0b7c10 */ /* 0x000fe200087fe4ff */
[----:B------:R-:W0:Y:S04]  /*01b0*/  LDCU.64 UR4, c[0x0][0x3a8] ;  /* 0x00007500ff0477ac */ /* 0x000e280008000a00 */
[----:B------:R-:W2:Y:S01]  /*01c0*/  LDG.E.64 R8, desc[UR6][R10.64] ;  /* 0x000000060a087981 */ /* 0x000ea2000c1e1b00 */
[----:B0-----:R-:W-:-:S04]  /*01d0*/  IADD3 R6, P0, PT, R0, UR4, RZ ;  /* 0x0000000400067c10 */ /* 0x001fc8000ff1e0ff */
[----:B------:R-:W-:-:S06]  /*01e0*/  IADD3.X R7, PT, PT, R12, UR5, RZ, P0, !PT ;  /* 0x000000050c077c10 */ /* 0x000fcc00087fe4ff */
[----:B------:R-:W3:Y:S01]  /*01f0*/  LDG.E.64 R6, desc[UR6][R6.64] ;  /* 0x0000000606067981 */ /* 0x000ee2000c1e1b00 */
[----:B--2---:R-:W-:-:S04]  /*0200*/  LEA R2, P0, R8, UR4, 0x3 ;  /* 0x0000000408027c11 */ /* 0x004fc8000f8018ff */
[----:B------:R-:W-:-:S06]  /*0210*/  LEA.HI.X R3, R8, UR5, R9, 0x3, P0 ;  /* 0x0000000508037c11 */ /* 0x000fcc00080f1c09 */
[----:B------:R-:W5:Y:S01]  /*0220*/  LDG.E.64 R2, desc[UR6][R2.64] ;  /* 0x0000000602027981 */ /* 0x000f62000c1e1b00 */
[----:B---3--:R-:W-:-:S04]  /*0230*/  ISETP.NE.U32.AND P0, PT, R6, RZ, PT ;  /* 0x000000ff0600720c */ /* 0x008fc80003f05070 */
[----:B------:R-:W-:Y:S01]  /*0240*/  ISETP.NE.AND.EX P0, PT, R7, RZ, PT, P0 ;  /* 0x000000ff0700720c */ /* 0x000fe20003f05300 */
[----:B------:R-:W-:-:S12]  /*0250*/  BSSY.RECONVERGENT B0, `(.L_x_63) ;  /* 0x0000041000007945 */ /* 0x000fd80003800200 */
[----:B------:R-:W-:Y:S05]  /*0260*/  @!P0 BRA `(.L_x_64) ;  /* 0x0000000000fc8947 */ /* 0x000fea0003800000 */
[----:B------:R-:W-:Y:S01]  /*0270*/  ISETP.GE.U32.AND P0, PT, R6, 0x4, PT ;  /* 0x000000040600780c */ /* 0x000fe20003f06070 */
[----:B------:R-:W-:Y:S01]  /*0280*/  BSSY.RECONVERGENT B1, `(.L_x_65) ;  /* 0x0000026000017945 */ /* 0x000fe20003800200 */
[----:B------:R-:W-:Y:S02]  /*0290*/  CS2R R16, SRZ ;  /* 0x0000000000107805 */ /* 0x000fe4000001ff00 */
[----:B------:R-:W-:-:S13]  /*02a0*/  ISETP.GE.U32.AND.EX P0, PT, R7, RZ, PT, P0 ;  /* 0x000000ff0700720c */ /* 0x000fda0003f06100 */
[----:B------:R-:W-:Y:S05]  /*02b0*/  @!P0 BRA `(.L_x_66) ;  /* 0x0000000000888947 */ /* 0x000fea0003800000 */
[----:B------:R-:W0:Y:S01]  /*02c0*/  LDC.64 R16, c[0x0][0x3a0] ;  /* 0x0000e800ff107b82 */ /* 0x000e220000000a00 */
[----:B------:R-:W-:Y:S01]  /*02d0*/  UMOV UR4, URZ ;  /* 0x000000ff00047c82 */ /* 0x000fe20008000000 */
[----:B------:R-:W-:-:S06]  /*02e0*/  IMAD.MOV.U32 R24, RZ, RZ, R7 ;  /* 0x000000ffff187224 */ /* 0x000fcc00078e0007 */
[----:B------:R-:W1:Y:S01]  /*02f0*/  LDC.64 R14, c[0x0][0x3b0] ;  /* 0x0000ec00ff0e7b82 */ /* 0x000e620000000a00 */
[----:B0-----:R-:W-:-:S03]  /*0300*/  IMAD.WIDE.U32 R16, R13, 0xfa0, R16 ;  /* 0x00000fa00d107825 */ /* 0x001fc600078e0010 */
[----:B------:R-:W-:Y:S02]  /*0310*/  IADD3 R21, P1, PT, R16, 0x3, RZ ;  /* 0x0000000310157810 */ /* 0x000fe40007f3e0ff */
[----:B------:R-:W-:Y:S01]  /*0320*/  LOP3.LUT R16, R6, 0xfffffffc, RZ, 0xc0, !PT ;  /* 0xfffffffc06107812 */ /* 0x000fe200078ec0ff */
[----:B-1----:R-:W-:Y:S01]  /*0330*/  IMAD.WIDE.U32 R14, R13, 0xfa0, R14 ;  /* 0x00000fa00d0e7825 */ /* 0x002fe200078e000e */
[----:B------:R-:W-:-:S03]  /*0340*/  IADD3.X R26, PT, PT, R17, UR4, RZ, P1, !PT ;  /* 0x00000004111a7c10 */ /* 0x000fc60008ffe4ff */
[----:B------:R-:W-:Y:S01]  /*0350*/  IMAD.MOV.U32 R17, RZ, RZ, R7 ;  /* 0x000000ffff117224 */ /* 0x000fe200078e0007 */
[----:B------:R-:W-:Y:S01]  /*0360*/  IADD3 R20, P0, PT, R14, 0x1, RZ ;  /* 0x000000010e147810 */ /* 0x000fe20007f1e0ff */
[----:B------:R-:W-:-:S03]  /*0370*/  IMAD.MOV.U32 R22, RZ, RZ, R16 ;  /* 0x000000ffff167224 */ /* 0x000fc600078e0010 */
[----:B------:R-:W-:-:S09]  /*0380*/  IADD3.X R23, PT, PT, R15, UR4, RZ, P0, !PT ;  /* 0x000000040f177c10 */ /* 0x000fd200087fe4ff */
.L_x_67:
[----:B------:R-:W-:Y:S02]  /*0390*/  IMAD.MOV.U32 R18, RZ, RZ, R21 ;  /* 0x000000ffff127224 */ /* 0x000fe400078e0015 */
[----:B------:R-:W-:-:S05]  /*03a0*/  IMAD.MOV.U32 R19, RZ, RZ, R26 ;  /* 0x000000ffff137224 */ /* 0x000fca00078e001a */
[----:B--2---:R-:W2:Y:S01]  /*03b0*/  LDG.E.U8 R21, desc[UR6][R18.64+-0x3] ;  /* 0xfffffd0612157981 */ /* 0x004ea2000c1e1100 */
[----:B------:R-:W-:Y:S02]  /*03c0*/  IMAD.MOV.U32 R14, RZ, RZ, R20 ;  /* 0x000000ffff0e7224 */ /* 0x000fe400078e0014 */
[----:B------:R-:W-:-:S05]  /*03d0*/  IMAD.MOV.U32 R15, RZ, RZ, R23 ;  /* 0x000000ffff0f7224 */ /* 0x000fca00078e0017 */
[----:B--2---:R0:W-:Y:S04]  /*03e0*/  STG.E.U8 desc[UR6][R14.64+-0x1], R21 ;  /* 0xffffff150e007986 */ /* 0x0041e8000c101106 */
[----:B------:R-:W2:Y:S04]  /*03f0*/  LDG.E.U8 R23, desc[UR6][R18.64+-0x2] ;  /* 0xfffffe0612177981 */ /* 0x000ea8000c1e1100 */
[----:B--2---:R1:W-:Y:S04]  /*0400*/  STG.E.U8 desc[UR6][R14.64], R23 ;  /* 0x000000170e007986 */ /* 0x0043e8000c101106 */
[----:B------:R-:W2:Y:S01]  /*0410*/  LDG.E.U8 R25, desc[UR6][R18.64+-0x1] ;  /* 0xffffff0612197981 */ /* 0x000ea2000c1e1100 */
[----:B------:R-:W-:-:S03]  /*0420*/  IADD3 R22, P0, PT, R22, -0x4, RZ ;  /* 0xfffffffc16167810 */ /* 0x000fc60007f1e0ff */
[----:B--2---:R2:W-:Y:S04]  /*0430*/  STG.E.U8 desc[UR6][R14.64+0x1], R25 ;  /* 0x000001190e007986 */ /* 0x0045e8000c101106 */
[----:B------:R-:W3:Y:S01]  /*0440*/  LDG.E.U8 R27, desc[UR6][R18.64] ;  /* 0x00000006121b7981 */ /* 0x000ee2000c1e1100 */
[----:B------:R-:W-:Y:S02]  /*0450*/  IADD3.X R24, PT, PT, R24, -0x1, RZ, P0, !PT ;  /* 0xffffffff18187810 */ /* 0x000fe400007fe4ff */
[----:B------:R-:W-:Y:S02]  /*0460*/  ISETP.NE.U32.AND P0, PT, R22, RZ, PT ;  /* 0x000000ff1600720c */ /* 0x000fe40003f05070 */
[----:B------:R-:W-:Y:S02]  /*0470*/  IADD3 R20, P1, PT, R14, 0x4, RZ ;  /* 0x000000040e147810 */ /* 0x000fe40007f3e0ff */
[----:B------:R-:W-:-:S02]  /*0480*/  ISETP.NE.AND.EX P0, PT, R24, RZ, PT, P0 ;  /* 0x000000ff1800720c */ /* 0x000fc40003f05300 */
[----:B0-----:R-:W-:Y:S01]  /*0490*/  IADD3 R21, P2, PT, R18, 0x4, RZ ;  /* 0x0000000412157810 */ /* 0x001fe20007f5e0ff */
[----:B-1----:R-:W-:-:S04]  /*04a0*/  IMAD.X R23, RZ, RZ, R15, P1 ;  /* 0x000000ffff177224 */ /* 0x002fc800008e060f */
[----:B------:R-:W-:Y:S01]  /*04b0*/  IMAD.X R26, RZ, RZ, R19, P2 ;  /* 0x000000ffff1a7224 */ /* 0x000fe200010e0613 */
[----:B---3--:R2:W-:Y:S05]  /*04c0*/  STG.E.U8 desc[UR6][R14.64+0x2], R27 ;  /* 0x0000021b0e007986 */ /* 0x0085ea000c101106 */
[----:B------:R-:W-:Y:S05]  /*04d0*/  @P0 BRA `(.L_x_67) ;  /* 0xfffffffc00ac0947 */ /* 0x000fea000383ffff */
.L_x_66:
[----:B------:R-:W-:Y:S05]  /*04e0*/  BSYNC.RECONVERGENT B1 ;  /* 0x0000000000017941 */ /* 0x000fea0003800200 */
.L_x_65:
[----:B--2---:R-:W-:-:S04]  /*04f0*/  LOP3.LUT R25, R6, 0x3, RZ, 0xc0, !PT ;  /* 0x0000000306197812 */ /* 0x004fc800078ec0ff */
[----:B------:R-:W-:-:S04]  /*0500*/  ISETP.NE.U32.AND P0, PT, R25, RZ, PT ;  /* 0x000000ff1900720c */ /* 0x000fc80003f05070 */
[----:B------:R-:W-:-:S13]  /*0510*/  ISETP.NE.AND.EX P0, PT, RZ, RZ, PT, P0 ;  /* 0x000000ffff00720c */ /* 0x000fda0003f05300 */
[----:B------:R-:W-:Y:S05]  /*0520*/  @!P0 BRA `(.L_x_64) ;  /* 0x00000000004c8947 */ /* 0x000fea0003800000 */
[----:B------:R-:W0:Y:S01]  /*0530*/  LDC.64 R14, c[0x0][0x3b0] ;  /* 0x0000ec00ff0e7b82 */ /* 0x000e220000000a00 */
[----:B------:R-:W-:Y:S02]  /*0540*/  IMAD.MOV.U32 R23, RZ, RZ, RZ ;  /* 0x000000ffff177224 */ /* 0x000fe400078e00ff */
[----:B------:R-:W-:Y:S02]  /*0550*/  IMAD.MOV.U32 R24, RZ, RZ, RZ ;  /* 0x000000ffff187224 */ /* 0x000fe400078e00ff */
[----:B0-----:R-:W-:-:S04]  /*0560*/  IMAD.WIDE.U32 R14, R13, 0xfa0, R14 ;  /* 0x00000fa00d0e7825 */ /* 0x001fc800078e000e */
[----:B------:R-:W-:-:S07]  /*0570*/  IMAD.IADD R22, R15, 0x1, R23 ;  /* 0x000000010f167824 */ /* 0x000fce00078e0217 */
.L_x_68:
[----:B0-----:R-:W-:-:S03]  /*0580*/  IMAD.WIDE.U32 R18, R13, 0xfa0, R16 ;  /* 0x00000fa00d127825 */ /* 0x001fc600078e0010 */
[----:B------:R-:W-:-:S04]  /*0590*/  IADD3 R18, P0, PT, R18, UR10, RZ ;  /* 0x0000000a12127c10 */ /* 0x000fc8000ff1e0ff */
[----:B------:R-:W-:-:S06]  /*05a0*/  IADD3.X R19, PT, PT, R23, UR11, R19, P0, !PT ;  /* 0x0000000b17137c10 */ /* 0x000fcc00087fe413 */
[----:B------:R-:W2:Y:S01]  /*05b0*/  LDG.E.U8 R19, desc[UR6][R18.64] ;  /* 0x0000000612137981 */ /* 0x000ea2000c1e1100 */
[C---:B------:R-:W-:Y:S01]  /*05c0*/  IADD3 R20, P0, PT, R16.reuse, R14, RZ ;  /* 0x0000000e10147210 */ /* 0x040fe20007f1e0ff */
[----:B------:R-:W-:-:S04]  /*05d0*/  VIADD R16, R16, 0x1 ;  /* 0x0000000110107836 */ /* 0x000fc80000000000 */
[----:B------:R-:W-:Y:S01]  /*05e0*/  IMAD.X R21, R17, 0x1, R22, P0 ;  /* 0x0000000111157824 */ /* 0x000fe200000e0616 */
[----:B------:R-:W-:Y:S01]  /*05f0*/  IADD3 R25, P0, PT, R25, -0x1, RZ ;  /* 0xffffffff19197810 */ /* 0x000fe20007f1e0ff */
[----:B------:R-:W-:-:S03]  /*0600*/  IMAD.MOV.U32 R17, RZ, RZ, RZ ;  /* 0x000000ffff117224 */ /* 0x000fc600078e00ff */
[----:B------:R-:W-:Y:S02]  /*0610*/  IADD3.X R24, PT, PT, R24, -0x1, RZ, P0, !PT ;  /* 0xffffffff18187810 */ /* 0x000fe400007fe4ff */
[----:B------:R-:W-:-:S04]  /*0620*/  ISETP.NE.U32.AND P0, PT, R25, RZ, PT ;  /* 0x000000ff1900720c */ /* 0x000fc80003f05070 */
[----:B------:R-:W-:Y:S01]  /*0630*/  ISETP.NE.AND.EX P0, PT, R24, RZ, PT, P0 ;  /* 0x000000ff1800720c */ /* 0x000fe20003f05300 */
[----:B--2---:R0:W-:-:S12]  /*0640*/  STG.E.U8 desc[UR6][R20.64], R19 ;  /* 0x0000001314007986 */ /* 0x0041d8000c101106 */
[----:B------:R-:W-:Y:S05]  /*0650*/  @P0 BRA `(.L_x_68) ;  /* 0xfffffffc00c80947 */ /* 0x000fea000383ffff */
.L_x_64:
[----:B------:R-:W-:Y:S05]  /*0660*/  BSYNC.RECONVERGENT B0 ;  /* 0x0000000000007941 */ /* 0x000fea0003800200 */
.L_x_63:
[----:B-----5:R-:W-:Y:S01]  /*0670*/  ISETP.NE.U32.AND P0, PT, R2, RZ, PT ;  /* 0x000000ff0200720c */ /* 0x020fe20003f05070 */
[----:B------:R-:W-:Y:S03]  /*0680*/  BSSY.RECONVERGENT B2, `(.L_x_69) ;  /* 0x00000a4000027945 */ /* 0x000fe60003800200 */
[----:B------:R-:W-:-:S13]  /*0690*/  ISETP.NE.AND.EX P0, PT, R3, RZ, PT, P0 ;  /* 0x000000ff0300720c */ /* 0x000fda0003f05300 */
[----:B------:R-:W-:Y:S05]  /*06a0*/  @!P0 BRA `(.L_x_70) ;  /* 0x0000000800848947 */ /* 0x000fea0003800000 */
[C---:B------:R-:W-:Y:S01]  /*06b0*/  ISETP.GE.U32.AND P0, PT, R2.reuse, 0x4, PT ;  /* 0x000000040200780c */ /* 0x040fe20003f06070 */
[----:B------:R-:W-:Y:S01]  /*06c0*/  BSSY.RECONVERGENT B1, `(.L_x_71) ;  /* 0x0000086000017945 */ /* 0x000fe20003800200 */
[----:B0-----:R-:W-:Y:S02]  /*06d0*/  LOP3.LUT R20, R2, 0x3, RZ, 0xc0, !PT ;  /* 0x0000000302147812 */ /* 0x001fe400078ec0ff */
[----:B------:R-:W-:Y:S02]  /*06e0*/  CS2R R18, SRZ ;  /* 0x0000000000127805 */ /* 0x000fe4000001ff00 */
[----:B------:R-:W-:Y:S01]  /*06f0*/  ISETP.GE.U32.AND.EX P0, PT, R3, RZ, PT, P0 ;  /* 0x000000ff0300720c */ /* 0x000fe20003f06100 */
[----:B------:R-:W-:-:S12]  /*0700*/  IMAD.MOV.U32 R21, RZ, RZ, RZ ;  /* 0x000000ffff157224 */ /* 0x000fd800078e00ff */
[----:B------:R-:W-:Y:S05]  /*0710*/  @!P0 BRA `(.L_x_72) ;  /* 0x0000000800008947 */ /* 0x000fea0003800000 */
[----:B------:R-:W0:Y:S01]  /*0720*/  LDC.64 R16, c[0x0][0x3a0] ;  /* 0x0000e800ff107b82 */ /* 0x000e220000000a00 */
[----:B------:R-:W-:Y:S01]  /*0730*/  LOP3.LUT R18, R2, 0xfffffffc, RZ, 0xc0, !PT ;  /* 0xfffffffc02127812 */ /* 0x000fe200078ec0ff */
[----:B------:R-:W-:Y:S01]  /*0740*/  IMAD.WIDE.U32 R22, R13, 0xfa0, R6 ;  /* 0x00000fa00d167825 */ /* 0x000fe200078e0006 */
[----:B------:R-:W-:Y:S01]  /*0750*/  UMOV UR4, URZ ;  /* 0x000000ff00047c82 */ /* 0x000fe20008000000 */
[----:B------:R-:W-:Y:S01]  /*0760*/  BSSY.RELIABLE B0, `(.L_x_73) ;  /* 0x0000066000007945 */ /* 0x000fe20003800100 */
[----:B------:R-:W-:Y:S01]  /*0770*/  ISETP.GT.U32.AND P0, PT, R18, RZ, PT ;  /* 0x000000ff1200720c */ /* 0x000fe20003f04070 */
[----:B------:R-:W-:Y:S02]  /*0780*/  IMAD R21, R9, 0xfa0, RZ ;  /* 0x00000fa009157824 */ /* 0x000fe400078e02ff */
[----:B------:R-:W1:Y:S01]  /*0790*/  LDC.64 R14, c[0x0][0x3b0] ;  /* 0x0000ec00ff0e7b82 */ /* 0x000e620000000a00 */
[----:B------:R-:W-:Y:S01]  /*07a0*/  ISETP.GT.AND.EX P0, PT, R3, RZ, PT, P0 ;  /* 0x000000ff0300720c */ /* 0x000fe20003f04300 */
[----:B0-----:R-:W-:-:S03]  /*07b0*/  IMAD.WIDE.U32 R16, R8, 0xfa0, R16 ;  /* 0x00000fa008107825 */ /* 0x001fc600078e0010 */
[----:B------:R-:W-:Y:S02]  /*07c0*/  IADD3 R16, P2, PT, R16, 0x3, RZ ;  /* 0x0000000310107810 */ /* 0x000fe40007f5e0ff */
[----:B-1----:R-:W-:Y:S01]  /*07d0*/  IADD3.X R14, P1, PT, R22, R14, RZ, PT, !PT ;  /* 0x0000000e160e7210 */ /* 0x002fe20003f3e4ff */
[----:B------:R-:W-:Y:S02]  /*07e0*/  IMAD.MOV.U32 R22, RZ, RZ, R3 ;  /* 0x000000ffff167224 */ /* 0x000fe400078e0003 */
[----:B------:R-:W-:Y:S01]  /*07f0*/  IMAD.X R17, R17, 0x1, R21, P2 ;  /* 0x0000000111117824 */ /* 0x000fe200010e0615 */
[----:B------:R-:W-:Y:S01]  /*0800*/  IADD3.X R15, PT, PT, R15, UR4, R23, P1, !PT ;  /* 0x000000040f0f7c10 */ /* 0x000fe20008ffe417 */
[----:B------:R-:W-:Y:S02]  /*0810*/  IMAD.MOV.U32 R21, RZ, RZ, R3 ;  /* 0x000000ffff157224 */ /* 0x000fe400078e0003 */
        /* <DEDUP_REMOVED lines=8> */
.L_x_77:
        /* <DEDUP_REMOVED lines=21> */
[----:B----4-:R4:W-:Y:S04]  /*09f0*/  STG.E.U8 desc[UR6][R14.64+0x9], R26 ;  /* 0x0000091a0e007986 */ /* 0x0109e8000c101106 */
[----:B-----5:R-:W5:Y:S04]  /*0a00*/  LDG.E.U8 R28, desc[UR6][R16.64+0x8] ;  /* 0x00000806101c7981 */ /* 0x020f68000c1e1100 */
[----:B-----5:R-:W-:Y:S04]  /*0a10*/  STG.E.U8 desc[UR6][R14.64+0xa], R28 ;  /* 0x00000a1c0e007986 */ /* 0x020fe8000c101106 */
[----:B0-----:R-:W5:Y:S04]  /*0a20*/  LDG.E.U8 R25, desc[UR6][R16.64+0x9] ;  /* 0x0000090610197981 */ /* 0x001f68000c1e1100 */
[----:B-----5:R0:W-:Y:S04]  /*0a30*/  STG.E.U8 desc[UR6][R14.64+0xb], R25 ;  /* 0x00000b190e007986 */ /* 0x0201e8000c101106 */
[----:B-1----:R-:W5:Y:S04]  /*0a40*/  LDG.E.U8 R27, desc[UR6][R16.64+0xa] ;  /* 0x00000a06101b7981 */ /* 0x002f68000c1e1100 */
[----:B-----5:R1:W-:Y:S04]  /*0a50*/  STG.E.U8 desc[UR6][R14.64+0xc], R27 ;  /* 0x00000c1b0e007986 */ /* 0x0203e8000c101106 */
[----:B--2---:R-:W2:Y:S01]  /*0a60*/  LDG.E.U8 R29, desc[UR6][R16.64+0xb] ;  /* 0x00000b06101d7981 */ /* 0x004ea2000c1e1100 */
[----:B------:R-:W-:-:S04]  /*0a70*/  IADD3 R23, P1, PT, R23, -0x10, RZ ;  /* 0xfffffff017177810 */ /* 0x000fc80007f3e0ff */
[----:B------:R-:W-:Y:S02]  /*0a80*/  IADD3.X R22, PT, PT, R22, -0x1, RZ, P1, !PT ;  /* 0xffffffff16167810 */ /* 0x000fe40000ffe4ff */
[----:B------:R-:W-:-:S04]  /*0a90*/  ISETP.GT.U32.AND P1, PT, R23, 0xc, PT ;  /* 0x0000000c1700780c */ /* 0x000fc80003f24070 */
[----:B------:R-:W-:Y:S01]  /*0aa0*/  ISETP.GT.AND.EX P1, PT, R22, RZ, PT, P1 ;  /* 0x000000ff1600720c */ /* 0x000fe20003f24310 */
[----:B--2---:R-:W-:Y:S04]  /*0ab0*/  STG.E.U8 desc[UR6][R14.64+0xd], R29 ;  /* 0x00000d1d0e007986 */ /* 0x004fe8000c101106 */
[----:B---3--:R2:W3:Y:S01]  /*0ac0*/  LDG.E.U8 R24, desc[UR6][R16.64+0xc] ;  /* 0x00000c0610187981 */ /* 0x0084e2000c1e1100 */
[----:B----4-:R-:W-:Y:S02]  /*0ad0*/  IADD3 R26, P2, PT, R16, 0x10, RZ ;  /* 0x00000010101a7810 */ /* 0x010fe40007f5e0ff */
        /* <DEDUP_REMOVED lines=9> */
.L_x_76:
[----:B------:R-:W-:Y:S05]  /*0b70*/  BSYNC.RECONVERGENT B3 ;  /* 0x0000000000037941 */ /* 0x000fea0003800200 */
.L_x_75:
[----:B------:R-:W-:Y:S01]  /*0b80*/  ISETP.GT.U32.AND P1, PT, R23, 0x4, PT ;  /* 0x000000041700780c */ /* 0x000fe20003f24070 */
[----:B------:R-:W-:Y:S03]  /*0b90*/  BSSY.RECONVERGENT B3, `(.L_x_78) ;  /* 0x000001e000037945 */ /* 0x000fe60003800200 */
[----:B------:R-:W-:-:S13]  /*0ba0*/  ISETP.GT.AND.EX P1, PT, R22, RZ, PT, P1 ;  /* 0x000000ff1600720c */ /* 0x000fda0003f24310 */
[----:B------:R-:W-:Y:S05]  /*0bb0*/  @!P1 BRA `(.L_x_79) ;  /* 0x00000000006c9947 */ /* 0x000fea0003800000 */
[----:B------:R-:W2:Y:S04]  /*0bc0*/  LDG.E.U8 R25, desc[UR6][R16.64+-0x3] ;  /* 0xfffffd0610197981 */ /* 0x000ea8000c1e1100 */
[----:B--2---:R0:W-:Y:S04]  /*0bd0*/  STG.E.U8 desc[UR6][R14.64+-0x1], R25 ;  /* 0xffffff190e007986 */ /* 0x0041e8000c101106 */
[----:B------:R-:W2:Y:S04]  /*0be0*/  LDG.E.U8 R27, desc[UR6][R16.64+-0x2] ;  /* 0xfffffe06101b7981 */ /* 0x000ea8000c1e1100 */
[----:B--2---:R-:W-:Y:S04]  /*0bf0*/  STG.E.U8 desc[UR6][R14.64], R27 ;  /* 0x0000001b0e007986 */ /* 0x004fe8000c101106 */
[----:B------:R-:W2:Y:S04]  /*0c00*/  LDG.E.U8 R29, desc[UR6][R16.64+-0x1] ;  /* 0xffffff06101d7981 */ /* 0x000ea8000c1e1100 */
[----:B--2---:R-:W-:Y:S04]  /*0c10*/  STG.E.U8 desc[UR6][R14.64+0x1], R29 ;  /* 0x0000011d0e007986 */ /* 0x004fe8000c101106 */
[----:B------:R-:W2:Y:S04]  /*0c20*/  LDG.E.U8 R24, desc[UR6][R16.64] ;  /* 0x0000000610187981 */ /* 0x000ea8000c1e1100 */
[----:B--2---:R1:W-:Y:S04]  /*0c30*/  STG.E.U8 desc[UR6][R14.64+0x2], R24 ;  /* 0x000002180e007986 */ /* 0x0043e8000c101106 */
[----:B------:R-:W2:Y:S04]  /*0c40*/  LDG.E.U8 R26, desc[UR6][R16.64+0x1] ;  /* 0x00000106101a7981 */ /* 0x000ea8000c1e1100 */
[----:B--2---:R-:W-:Y:S04]  /*0c50*/  STG.E.U8 desc[UR6][R14.64+0x3], R26 ;  /* 0x0000031a0e007986 */ /* 0x004fe8000c101106 */
[----:B------:R-:W2:Y:S04]  /*0c60*/  LDG.E.U8 R28, desc[UR6][R16.64+0x2] ;  /* 0x00000206101c7981 */ /* 0x000ea8000c1e1100 */
[----:B--2---:R-:W-:Y:S04]  /*0c70*/  STG.E.U8 desc[UR6][R14.64+0x4], R28 ;  /* 0x0000041c0e007986 */ /* 0x004fe8000c101106 */
[----:B0-----:R-:W2:Y:S01]  /*0c80*/  LDG.E.U8 R25, desc[UR6][R16.64+0x3] ;  /* 0x0000030610197981 */ /* 0x001ea2000c1e1100 */
[----:B-1----:R-:W-:-:S03]  /*0c90*/  IADD3 R24, P3, PT, R16, 0x8, RZ ;  /* 0x0000000810187810 */ /* 0x002fc60007f7e0ff */
[----:B--2---:R0:W-:Y:S04]  /*0ca0*/  STG.E.U8 desc[UR6][R14.64+0x5], R25 ;  /* 0x000005190e007986 */ /* 0x0041e8000c101106 */
[----:B------:R1:W2:Y:S01]  /*0cb0*/  LDG.E.U8 R27, desc[UR6][R16.64+0x4] ;  /* 0x00000406101b7981 */ /* 0x0002a2000c1e1100 */
[----:B------:R-:W-:Y:S01]  /*0cc0*/  IADD3 R23, P1, PT, R23, -0x8, RZ ;  /* 0xfffffff817177810 */ /* 0x000fe20007f3e0ff */
[----:B------:R-:W-:Y:S01]  /*0cd0*/  IMAD.X R29, RZ, RZ, R17, P3 ;  /* 0x000000ffff1d7224 */ /* 0x000fe200018e0611 */
[----:B------:R-:W-:Y:S02]  /*0ce0*/  PLOP3.LUT P0, PT, PT, PT, PT, 0x8, 0x80 ;  /* 0x000000000080781c */ /* 0x000fe40003f0e170 */
[----:B------:R-:W-:Y:S02]  /*0cf0*/  IADD3.X R22, PT, PT, R22, -0x1, RZ, P1, !PT ;  /* 0xffffffff16167810 */ /* 0x000fe40000ffe4ff */
[----:B0-----:R-:W-:Y:S01]  /*0d00*/  IADD3 R25, P2, PT, R14, 0x8, RZ ;  /* 0x000000080e197810 */ /* 0x001fe20007f5e0ff */
[----:B-1----:R-:W-:-:S02]  /*0d10*/  IMAD.MOV.U32 R16, RZ, RZ, R24 ;  /* 0x000000ffff107224 */ /* 0x002fc400078e0018 */
[----:B------:R-:W-:Y:S02]  /*0d20*/  IMAD.MOV.U32 R17, RZ, RZ, R29 ;  /* 0x000000ffff117224 */ /* 0x000fe400078e001d */
[----:B------:R-:W-:Y:S01]  /*0d30*/  IMAD.X R26, RZ, RZ, R15, P2 ;  /* 0x000000ffff1a7224 */ /* 0x000fe200010e060f */
[----:B--2---:R0:W-:Y:S02]  /*0d40*/  STG.E.U8 desc[UR6][R14.64+0x6], R27 ;  /* 0x0000061b0e007986 */ /* 0x0041e4000c101106 */
[----:B0-----:R-:W-:Y:S02]  /*0d50*/  IMAD.MOV.U32 R14, RZ, RZ, R25 ;  /* 0x000000ffff0e7224 */ /* 0x001fe400078e0019 */
[----:B------:R-:W-:-:S07]  /*0d60*/  IMAD.MOV.U32 R15, RZ, RZ, R26 ;  /* 0x000000ffff0f7224 */ /* 0x000fce00078e001a */
.L_x_79:
[----:B------:R-:W-:Y:S05]  /*0d70*/  BSYNC.RECONVERGENT B3 ;  /* 0x0000000000037941 */ /* 0x000fea0003800200 */
.L_x_78:
[----:B------:R-:W-:-:S04]  /*0d80*/  ISETP.NE.U32.AND P1, PT, R23, RZ, PT ;  /* 0x000000ff1700720c */ /* 0x000fc80003f25070 */
[----:B------:R-:W-:-:S13]  /*0d90*/  ISETP.NE.OR.EX P0, PT, R22, RZ, P0, P1 ;  /* 0x000000ff1600720c */ /* 0x000fda0000705710 */
[----:B------:R-:W-:Y:S05]  /*0da0*/  @!P0 BREAK.RELIABLE B0 ;  /* 0x0000000000008942 */ /* 0x000fea0003800100 */
[----:B------:R-:W-:Y:S05]  /*0db0*/  @!P0 BRA `(.L_x_72) ;  /* 0x0000000000588947 */ /* 0x000fea0003800000 */
.L_x_74:
[----:B------:R-:W-:Y:S05]  /*0dc0*/  BSYNC.RELIABLE B0 ;  /* 0x0000000000007941 */ /* 0x000fea0003800100 */
.L_x_73:
        /* <DEDUP_REMOVED lines=21> */
.L_x_72:
[----:B------:R-:W-:Y:S05]  /*0f20*/  BSYNC.RECONVERGENT B1 ;  /* 0x0000000000017941 */ /* 0x000fea0003800200 */
.L_x_71:
[----:B------:R-:W-:-:S04]  /*0f30*/  ISETP.NE.U32.AND P0, PT, R20, RZ, PT ;  /* 0x000000ff1400720c */ /* 0x000fc80003f05070 */
[----:B------:R-:W-:-:S13]  /*0f40*/  ISETP.NE.AND.EX P0, PT, R19, RZ, PT, P0 ;  /* 0x000000ff1300720c */ /* 0x000fda0003f05300 */
[----:B------:R-:W-:Y:S05]  /*0f50*/  @!P0 BRA `(.L_x_70) ;  /* 0x0000000000588947 */ /* 0x000fea0003800000 */
[----:B------:R-:W0:Y:S01]  /*0f60*/  LDC.64 R14, c[0x0][0x3b0] ;  /* 0x0000ec00ff0e7b82 */ /* 0x000e220000000a00 */
[----:B------:R-:W-:Y:S01]  /*0f70*/  UMOV UR4, URZ ;  /* 0x000000ff00047c82 */ /* 0x000fe20008000000 */
[----:B0-----:R-:W-:-:S04]  /*0f80*/  IMAD.WIDE.U32 R14, R13, 0xfa0, R14 ;  /* 0x00000fa00d0e7825 */ /* 0x001fc800078e000e */
[----:B------:R-:W-:-:S07]  /*0f90*/  VIADD R13, R15, UR4 ;  /* 0x000000040f0d7c36 */ /* 0x000fce0008000000 */
.L_x_80:
[----:B------:R-:W0:Y:S01]  /*0fa0*/  LDCU.64 UR4, c[0x0][0x3a0] ;  /* 0x00007400ff0477ac */ /* 0x000e220008000a00 */
[----:B-1----:R-:W-:Y:S02]  /*0fb0*/  IMAD.MOV.U32 R16, RZ, RZ, R18 ;  /* 0x000000ffff107224 */ /* 0x002fe400078e0012 */
[----:B------:R-:W-:Y:S02]  /*0fc0*/  IMAD.MOV.U32 R17, RZ, RZ, R21 ;  /* 0x000000ffff117224 */ /* 0x000fe400078e0015 */
[----:B------:R-:W-:Y:S02]  /*0fd0*/  IMAD R23, R9, 0xfa0, RZ ;  /* 0x00000fa009177824 */ /* 0x000fe400078e02ff */
[----:B------:R-:W-:-:S03]  /*0fe0*/  IMAD.WIDE.U32 R16, R8, 0xfa0, R16 ;  /* 0x00000fa008107825 */ /* 0x000fc600078e0010 */
[----:B0-----:R-:W-:-:S04]  /*0ff0*/  IADD3 R22, P0, PT, R16, UR4, RZ ;  /* 0x0000000410167c10 */ /* 0x001fc8000ff1e0ff */
[----:B------:R-:W-:-:S06]  /*1000*/  IADD3.X R23, PT, PT, R23, UR5, R17, P0, !PT ;  /* 0x0000000517177c10 */ /* 0x000fcc00087fe411 */
[----:B------:R-:W2:Y:S01]  /*1010*/  LDG.E.U8 R23, desc[UR6][R22.64] ;  /* 0x0000000616177981 */ /* 0x000ea2000c1e1100 */
[----:B------:R-:W-:Y:S01]  /*1020*/  IADD3 R16, P0, P1, R14, R18, R6 ;  /* 0x000000120e107210 */ /* 0x000fe2000791e006 */
[----:B------:R-:W-:-:S03]  /*1030*/  VIADD R18, R18, 0x1 ;  /* 0x0000000112127836 */ /* 0x000fc60000000000 */
[----:B------:R-:W-:Y:S01]  /*1040*/  IADD3.X R17, PT, PT, R13, R21, R7, P0, P1 ;  /* 0x000000150d117210 */ /* 0x000fe200007e2407 */
[----:B------:R-:W-:Y:S01]  /*1050*/  IMAD.MOV.U32 R21, RZ, RZ, RZ ;  /* 0x000000ffff157224 */ /* 0x000fe200078e00ff */
[----:B------:R-:W-:-:S04]  /*1060*/  IADD3 R20, P0, PT, R20, -0x1, RZ ;  /* 0xffffffff14147810 */ /* 0x000fc80007f1e0ff */
[----:B------:R-:W-:Y:S02]  /*1070*/  IADD3.X R19, PT, PT, R19, -0x1, RZ, P0, !PT ;  /* 0xffffffff13137810 */ /* 0x000fe400007fe4ff */
[----:B------:R-:W-:-:S04]  /*1080*/  ISETP.NE.U32.AND P0, PT, R20, RZ, PT ;  /* 0x000000ff1400720c */ /* 0x000fc80003f05070 */
[----:B------:R-:W-:Y:S01]  /*1090*/  ISETP.NE.AND.EX P0, PT, R19, RZ, PT, P0 ;  /* 0x000000ff1300720c */ /* 0x000fe20003f05300 */
[----:B--2---:R1:W-:-:S12]  /*10a0*/  STG.E.U8 desc[UR6][R16.64], R23 ;  /* 0x0000001710007986 */ /* 0x0043d8000c101106 */
[----:B------:R-:W-:Y:S05]  /*10b0*/  @P0 BRA `(.L_x_80) ;  /* 0xfffffffc00b80947 */ /* 0x000fea000383ffff */
.L_x_70:
[----:B------:R-:W-:Y:S05]  /*10c0*/  BSYNC.RECONVERGENT B2 ;  /* 0x0000000000027941 */ /* 0x000fea0003800200 */
.L_x_69:
[----:B------:R-:W2:Y:S01]  /*10d0*/  LDCU.64 UR4, c[0x0][0x3b8] ;  /* 0x00007700ff0477ac */ /* 0x000ea20008000a00 */
[----:B------:R-:W-:-:S05]  /*10e0*/  IADD3 R2, P0, PT, R6, R2, RZ ;  /* 0x0000000206027210 */ /* 0x000fca0007f1e0ff */
[----:B------:R-:W-:Y:S01]  /*10f0*/  IMAD.X R3, R7, 0x1, R3, P0 ;  /* 0x0000000107037824 */ /* 0x000fe200000e0603 */
[----:B--2---:R-:W-:-:S04]  /*1100*/  IADD3 R6, P1, PT, R0, UR4, RZ ;  /* 0x0000000400067c10 */ /* 0x004fc8000ff3e0ff */
[----:B------:R-:W-:-:S05]  /*1110*/  IADD3.X R7, PT, PT, R12, UR5, RZ, P1, !PT ;  /* 0x000000050c077c10 */ /* 0x000fca0008ffe4ff */
[----:B------:R-:W-:Y:S04]  /*1120*/  STG.E.64 desc[UR6][R6.64], R2 ;  /* 0x0000000206007986 */ /* 0x000fe8000c101b06 */
[----:B------:R-:W-:Y:S01]  /*1130*/  STG.E.64 desc[UR6][R10.64], R4 ;  /* 0x000000040a007986 */ /* 0x000fe2000c101b06 */
[----:B------:R-:W-:Y:S05]  /*1140*/  EXIT ;  /* 0x000000000000794d */ /* 0x000fea0003800000 */
.L_x_62:
[----:B------:R-:W0:Y:S02]  /*1150*/  LDCU.64 UR4, c[0x0][0x3a8] ;  /* 0x00007500ff0477ac */ /* 0x000e240008000a00 */
[----:B0-----:R-:W-:-:S04]  /*1160*/  IADD3 R2, P0, PT, R0, UR4, RZ ;  /* 0x0000000400027c10 */ /* 0x001fc8000ff1e0ff */
[----:B------:R-:W-:-:S06]  /*1170*/  IADD3.X R3, PT, PT, R12, UR5, RZ, P0, !PT ;  /* 0x000000050c037c10 */ /* 0x000fcc00087fe4ff */
[----:B------:R-:W2:Y:S01]  /*1180*/  LDG.E.64 R2, desc[UR6][R2.64] ;  /* 0x0000000602027981 */ /* 0x000ea2000c1e1b00 */
[----:B------:R-:W-:Y:S01]  /*1190*/  BSSY.RECONVERGENT B2, `(.L_x_81) ;  /* 0x000009e000027945 */ /* 0x000fe20003800200 */
[----:B--2---:R-:W-:-:S04]  /*11a0*/  ISETP.NE.U32.AND P0, PT, R2, RZ, PT ;  /* 0x000000ff0200720c */ /* 0x004fc80003f05070 */
[----:B------:R-:W-:-:S13]  /*11b0*/  ISETP.NE.AND.EX P0, PT, R3, RZ, PT, P0 ;  /* 0x000000ff0300720c */ /* 0x000fda0003f05300 */
[----:B------:R-:W-:Y:S05]  /*11c0*/  @!P0 BRA `(.L_x_82) ;  /* 0x0000000800688947 */ /* 0x000fea0003800000 */
        /* <DEDUP_REMOVED lines=9> */
[----:B------:R-:W-:Y:S01]  /*1260*/  UMOV UR4, URZ ;  /* 0x000000ff00047c82 */ /* 0x000fe20008000000 */
[----:B------:R-:W-:Y:S01]  /*1270*/  BSSY.RELIABLE B0, `(.L_x_85) ;  /* 0x0000066000007945 */ /* 0x000fe20003800100 */
[--C-:B------:R-:W-:Y:S01]  /*1280*/  IMAD.MOV.U32 R7, RZ, RZ, R3.reuse ;  /* 0x000000ffff077224 */ /* 0x100fe200078e0003 */
[----:B------:R-:W-:Y:S01]  /*1290*/  ISETP.GT.U32.AND P0, PT, R6, RZ, PT ;  /* 0x000000ff0600720c */ /* 0x000fe20003f04070 */
[----:B------:R-:W-:Y:S02]  /*12a0*/  IMAD.MOV.U32 R14, RZ, RZ, R3 ;  /* 0x000000ffff0e7224 */ /* 0x000fe400078e0003 */
[----:B------:R-:W1:Y:S01]  /*12b0*/  LDC.64 R10, c[0x0][0x3b0] ;  /* 0x0000ec00ff0a7b82 */ /* 0x000e620000000a00 */
[----:B------:R-:W-:Y:S01]  /*12c0*/  ISETP.GT.AND.EX P0, PT, R3, RZ, PT, P0 ;  /* 0x000000ff0300720c */ /* 0x000fe20003f04300 */
[----:B------:R-:W-:-:S02]  /*12d0*/  IMAD.MOV.U32 R15, RZ, RZ, R6 ;  /* 0x000000ffff0f7224 */ /* 0x000fc400078e0006 */
[----:B0-----:R-:W-:-:S03]  /*12e0*/  IMAD.WIDE.U32 R8, R13, 0xfa0, R8 ;  /* 0x00000fa00d087825 */ /* 0x001fc600078e0008 */
[----:B------:R-:W-:Y:S01]  /*12f0*/  IADD3 R8, P1, PT, R8, 0x1, RZ ;  /* 0x0000000108087810 */ /* 0x000fe20007f3e0ff */
[----:B-1----:R-:W-:-:S03]  /*1300*/  IMAD.WIDE.U32 R10, R13, 0xfa0, R10 ;  /* 0x00000fa00d0a7825 */ /* 0x002fc600078e000a */
[----:B------:R-:W-:Y:S02]  /*1310*/  IADD3.X R9, PT, PT, R9, UR4, RZ, P1, !PT ;  /* 0x0000000409097c10 */ /* 0x000fe40008ffe4ff */
[----:B------:R-:W-:-:S04]  /*1320*/  IADD3 R10, P2, PT, R10, 0x3, RZ ;  /* 0x000000030a0a7810 */ /* 0x000fc80007f5e0ff */
[----:B------:R-:W-:Y:S01]  /*1330*/  IADD3.X R11, PT, PT, R11, UR4, RZ, P2, !PT ;  /* 0x000000040b0b7c10 */ /* 0x000fe200097fe4ff */
[----:B------:R-:W-:Y:S08]  /*1340*/  @!P0 BRA `(.L_x_86) ;  /* 0x0000000400608947 */ /* 0x000ff00003800000 */
[----:B------:R-:W-:Y:S01]  /*1350*/  ISETP.GT.U32.AND P1, PT, R15, 0xc, PT ;  /* 0x0000000c0f00780c */ /* 0x000fe20003f24070 */
[----:B------:R-:W-:Y:S01]  /*1360*/  BSSY.RECONVERGENT B3, `(.L_x_87) ;  /* 0x0000032000037945 */ /* 0x000fe20003800200 */
[----:B------:R-:W-:Y:S02]  /*1370*/  PLOP3.LUT P0, PT, PT, PT, PT, 0x80, 0x8 ;  /* 0x000000000008781c */ /* 0x000fe40003f0f070 */
[----:B------:R-:W-:-:S13]  /*1380*/  ISETP.GT.AND.EX P1, PT, R14, RZ, PT, P1 ;  /* 0x000000ff0e00720c */ /* 0x000fda0003f24310 */
[----:B------:R-:W-:Y:S05]  /*1390*/  @!P1 BRA `(.L_x_88) ;  /* 0x0000000000b89947 */ /* 0x000fea0003800000 */
[----:B------:R-:W-:-:S13]  /*13a0*/  PLOP3.LUT P0, PT, PT, PT, PT, 0x8, 0x80 ;  /* 0x000000000080781c */ /* 0x000fda0003f0e170 */
.L_x_89:
        /* <DEDUP_REMOVED lines=25> */
[----:B----4-:R-:W-:Y:S04]  /*1540*/  STG.E.U8 desc[UR6][R10.64+0x9], R17 ;  /* 0x000009110a007986 */ /* 0x010fe8000c101106 */
        /* <DEDUP_REMOVED lines=8> */
[----:B---3--:R1:W2:Y:S01]  /*15d0*/  LDG.E.U8 R23, desc[UR6][R8.64+0xe] ;  /* 0x00000e0608177981 */ /* 0x0082a2000c1e1100 */
[----:B------:R-:W-:Y:S02]  /*15e0*/  IADD3 R18, P2, PT, R8, 0x10, RZ ;  /* 0x0000001008127810 */ /* 0x000fe40007f5e0ff */
[----:B------:R-:W-:-:S03]  /*15f0*/  IADD3 R16, P3, PT, R10, 0x10, RZ ;  /* 0x000000100a107810 */ /* 0x000fc60007f7e0ff */
[----:B0-----:R-:W-:Y:S02]  /*1600*/  IMAD.X R19, RZ, RZ, R9, P2 ;  /* 0x000000ffff137224 */ /* 0x001fe400010e0609 */
[----:B------:R-:W-:Y:S02]  /*1610*/  IMAD.X R17, RZ, RZ, R11, P3 ;  /* 0x000000ffff117224 */ /* 0x000fe400018e060b */
[----:B-1----:R-:W-:Y:S02]  /*1620*/  IMAD.MOV.U32 R8, RZ, RZ, R18 ;  /* 0x000000ffff087224 */ /* 0x002fe400078e0012 */
[----:B------:R-:W-:Y:S01]  /*1630*/  IMAD.MOV.U32 R9, RZ, RZ, R19 ;  /* 0x000000ffff097224 */ /* 0x000fe200078e0013 */
[----:B--2---:R0:W-:Y:S02]  /*1640*/  STG.E.U8 desc[UR6][R10.64+0xc], R23 ;  /* 0x00000c170a007986 */ /* 0x0041e4000c101106 */
[----:B0-----:R-:W-:Y:S02]  /*1650*/  IMAD.MOV.U32 R10, RZ, RZ, R16 ;  /* 0x000000ffff0a7224 */ /* 0x001fe400078e0010 */
[----:B------:R-:W-:Y:S01]  /*1660*/  IMAD.MOV.U32 R11, RZ, RZ, R17 ;  /* 0x000000ffff0b7224 */ /* 0x000fe200078e0011 */
[----:B------:R-:W-:Y:S06]  /*1670*/  @P1 BRA `(.L_x_89) ;  /* 0xfffffffc004c1947 */ /* 0x000fec000383ffff */
.L_x_88:
[----:B------:R-:W-:Y:S05]  /*1680*/  BSYNC.RECONVERGENT B3 ;  /* 0x0000000000037941 */ /* 0x000fea0003800200 */
.L_x_87:
        /* <DEDUP_REMOVED lines=31> */
.L_x_91:
[----:B------:R-:W-:Y:S05]  /*1880*/  BSYNC.RECONVERGENT B3 ;  /* 0x0000000000037941 */ /* 0x000fea0003800200 */
.L_x_90:
[----:B------:R-:W-:-:S04]  /*1890*/  ISETP.NE.U32.AND P1, PT, R15, RZ, PT ;  /* 0x000000ff0f00720c */ /* 0x000fc80003f25070 */
[----:B------:R-:W-:-:S13]  /*18a0*/  ISETP.NE.OR.EX P0, PT, R14, RZ, P0, P1 ;  /* 0x000000ff0e00720c */ /* 0x000fda0000705710 */
[----:B------:R-:W-:Y:S05]  /*18b0*/  @!P0 BREAK.RELIABLE B0 ;  /* 0x0000000000008942 */ /* 0x000fea0003800100 */
[----:B------:R-:W-:Y:S05]  /*18c0*/  @!P0 BRA `(.L_x_84) ;  /* 0x0000000000588947 */ /* 0x000fea0003800000 */
.L_x_86:
[----:B------:R-:W-:Y:S05]  /*18d0*/  BSYNC.RELIABLE B0 ;  /* 0x0000000000007941 */ /* 0x000fea0003800100 */
.L_x_85:
[----:B------:R-:W2:Y:S04]  /*18e0*/  LDG.E.U8 R17, desc[UR6][R8.64+-0x1] ;  /* 0xffffff0608117981 */ /* 0x000ea8000c1e1100 */
[----:B--2---:R-:W-:Y:S04]  /*18f0*/  STG.E.U8 desc[UR6][R10.64+-0x3], R17 ;  /* 0xfffffd110a007986 */ /* 0x004fe8000c101106 */
        /* <DEDUP_REMOVED lines=8> */
[----:B------:R1:W2:Y:S01]  /*1980*/  LDG.E.U8 R23, desc[UR6][R8.64+0x2] ;  /* 0x0000020608177981 */ /* 0x0002a2000c1e1100 */
        /* <DEDUP_REMOVED lines=10> */
.L_x_84:
[----:B------:R-:W-:Y:S05]  /*1a30*/  BSYNC.RECONVERGENT B1 ;  /* 0x0000000000017941 */ /* 0x000fea0003800200 */
.L_x_83:
[----:B------:R-:W-:-:S04]  /*1a40*/  ISETP.NE.U32.AND P0, PT, R4, RZ, PT ;  /* 0x000000ff0400720c */ /* 0x000fc80003f05070 */
[----:B------:R-:W-:-:S13]  /*1a50*/  ISETP.NE.AND.EX P0, PT, R5, RZ, PT, P0 ;  /* 0x000000ff0500720c */ /* 0x000fda0003f05300 */
[----:B------:R-:W-:Y:S05]  /*1a60*/  @!P0 BRA `(.L_x_82) ;  /* 0x0000000000408947 */ /* 0x000fea0003800000 */
.L_x_92:
[----:B0-----:R-:W-:Y:S01]  /*1a70*/  IMAD.WIDE.U32 R8, R13, 0xfa0, R6 ;  /* 0x00000fa00d087825 */ /* 0x001fe200078e0006 */
[----:B------:R-:W-:-:S03]  /*1a80*/  UMOV UR4, URZ ;  /* 0x000000ff00047c82 */ /* 0x000fc60008000000 */
[----:B------:R-:W-:Y:S01]  /*1a90*/  VIADD R7, R9, UR4 ;  /* 0x0000000409077c36 */ /* 0x000fe20008000000 */
[----:B------:R-:W-:-:S04]  /*1aa0*/  IADD3 R10, P0, PT, R8, UR12, RZ ;  /* 0x0000000c080a7c10 */ /* 0x000fc8000ff1e0ff */
[----:B------:R-:W-:-:S06]  /*1ab0*/  IADD3.X R11, PT, PT, R7, UR13, RZ, P0, !PT ;  /* 0x0000000d070b7c10 */ /* 0x000fcc00087fe4ff */
[----:B------:R-:W2:Y:S01]  /*1ac0*/  LDG.E.U8 R11, desc[UR6][R10.64] ;  /* 0x000000060a0b7981 */ /* 0x000ea2000c1e1100 */
[----:B------:R-:W-:Y:S01]  /*1ad0*/  IADD3 R8, P0, PT, R8, UR14, RZ ;  /* 0x0000000e08087c10 */ /* 0x000fe2000ff1e0ff */
[----:B------:R-:W-:-:S03]  /*1ae0*/  VIADD R6, R6, 0x1 ;  /* 0x0000000106067836 */ /* 0x000fc60000000000 */
[----:B------:R-:W-:Y:S01]  /*1af0*/  IADD3.X R9, PT, PT, R7, UR15, RZ, P0, !PT ;  /* 0x0000000f07097c10 */ /* 0x000fe200087fe4ff */
[----:B------:R-:W-:Y:S01]  /*1b00*/  IMAD.MOV.U32 R7, RZ, RZ, RZ ;  /* 0x000000ffff077224 */ /* 0x000fe200078e00ff */
[----:B------:R-:W-:-:S04]  /*1b10*/  IADD3 R4, P0, PT, R4, -0x1, RZ ;  /* 0xffffffff04047810 */ /* 0x000fc80007f1e0ff */
[----:B------:R-:W-:Y:S02]  /*1b20*/  IADD3.X R5, PT, PT, R5, -0x1, RZ, P0, !PT ;  /* 0xffffffff05057810 */ /* 0x000fe400007fe4ff */
[----:B------:R-:W-:-:S04]  /*1b30*/  ISETP.NE.U32.AND P0, PT, R4, RZ, PT ;  /* 0x000000ff0400720c */ /* 0x000fc80003f05070 */
[----:B------:R-:W-:Y:S01]  /*1b40*/  ISETP.NE.AND.EX P0, PT, R5, RZ, PT, P0 ;  /* 0x000000ff0500720c */ /* 0x000fe20003f05300 */
[----:B--2---:R0:W-:-:S12]  /*1b50*/  STG.E.U8 desc[UR6][R8.64], R11 ;  /* 0x0000000b08007986 */ /* 0x0041d8000c101106 */
[----:B------:R-:W-:Y:S05]  /*1b60*/  @P0 BRA `(.L_x_92) ;  /* 0xfffffffc00c00947 */ /* 0x000fea000383ffff */
.L_x_82:
[----:B------:R-:W-:Y:S05]  /*1b70*/  BSYNC.RECONVERGENT B2 ;  /* 0x0000000000027941 */ /* 0x000fea0003800200 */
.L_x_81:
[----:B------:R-:W1:Y:S02]  /*1b80*/  LDCU.64 UR4, c[0x0][0x3b8] ;  /* 0x00007700ff0477ac */ /* 0x000e640008000a00 */
[----:B-1----:R-:W-:-:S04]  /*1b90*/  IADD3 R4, P0, PT, R0, UR4, RZ ;  /* 0x0000000400047c10 */ /* 0x002fc8000ff1e0ff */
[----:B------:R-:W-:-:S05]  /*1ba0*/  IADD3.X R5, PT, PT, R12, UR5, RZ, P0, !PT ;  /* 0x000000050c057c10 */ /* 0x000fca00087fe4ff */
[----:B------:R-:W-:Y:S01]  /*1bb0*/  STG.E.64 desc[UR6][R4.64], R2 ;  /* 0x0000000204007986 */ /* 0x000fe2000c101b06 */
[----:B------:R-:W-:Y:S05]  /*1bc0*/  EXIT ;  /* 0x000000000000794d */ /* 0x000fea0003800000 */
.L_x_93:
        /* <DEDUP_REMOVED lines=11> */
.L_x_122:


//--------------------- .text._Z15naive_cond_hookmPmS_PcS_Pb --------------------------
	.section	.text._Z15naive_cond_hookmPmS_PcS_Pb,"ax",@progbits
	.align	128
        .global         _Z15naive_cond_hookmPmS_PcS_Pb
        .type           _Z15naive_cond_hookmPmS_PcS_Pb,@function
        .size           _Z15naive_cond_hookmPmS_PcS_Pb,(.L_x_123 - _Z15naive_cond_hookmPmS_PcS_Pb)
        .other          _Z15naive_cond_hookmPmS_PcS_Pb,@"STO_CUDA_ENTRY STV_DEFAULT"
_Z15naive_cond_hookmPmS_PcS_Pb:
.text._Z15naive_cond_hookmPmS_PcS_Pb:
        /* <DEDUP_REMOVED lines=31> */
[C---:B---3--:R-:W-:Y:S02]  /*01f0*/  ISETP.GT.U32.AND P0, PT, R4.reuse, R6, PT ;  /* 0x000000060400720c */ /* 0x048fe40003f04070 */
[----:B------:R-:W-:Y:S02]  /*0200*/  LEA.HI.X R3, R4, UR9, R5, 0x3, P1 ;  /* 0x0000000904037c11 */ /* 0x000fe400088f1c05 */
[----:B------:R-:W-:-:S04]  /*0210*/  ISETP.GT.U32.AND.EX P0, PT, R5, R7, PT, P0 ;  /* 0x000000070500720c */ /* 0x000fc80003f04100 */
[----:B----4-:R-:W-:-:S13]  /*0220*/  ISETP.EQ.OR P0, PT, R12, RZ, !P0 ;  /* 0x000000ff0c00720c */ /* 0x010fda0004702670 */
[----:B------:R-:W-:Y:S05]  /*0230*/  @P0 EXIT ;  /* 0x000000000000094d */ /* 0x000fea0003800000 */
[----:B------:R-:W2:Y:S04]  /*0240*/  LDG.E.64 R4, desc[UR4][R2.64] ;  /* 0x0000000402047981 */ /* 0x000ea8000c1e1b00 */
[----:B--2---:R-:W-:Y:S01]  /*0250*/  ATOMG.E.CAS.64.STRONG.GPU PT, RZ, [R2], R4, R6 ;  /* 0x0000000402ff73a9 */ /* 0x004fe200001ee506 */
[----:B------:R-:W-:Y:S05]  /*0260*/  EXIT ;  /* 0x000000000000794d */ /* 0x000fea0003800000 */
.L_x_94:
        /* <DEDUP_REMOVED lines=9> */
.L_x_123:


//--------------------- .text._Z15mat_char_to_intmPmS_PcS_S_S_ --------------------------
	.section	.text._Z15mat_char_to_intmPmS_PcS_S_S_,"ax",@progbits
	.align	128
        .global         _Z15mat_char_to_intmPmS_PcS_S_S_
        .type           _Z15mat_char_to_intmPmS_PcS_S_S_,@function
        .size           _Z15mat_char_to_intmPmS_PcS_S_S_,(.L_x_124 - _Z15mat_char_to_intmPmS_PcS_S_S_)
        .other          _Z15mat_char_to_intmPmS_PcS_S_S_,@"STO_CUDA_ENTRY STV_DEFAULT"
_Z15mat_char_to_intmPmS_PcS_S_S_:
.text._Z15mat_char_to_intmPmS_PcS_S_S_:
        /* <DEDUP_REMOVED lines=13> */
[----:B------:R-:W2:Y:S02]  /*00d0*/  LDCU.128 UR8, c[0x0][0x3a0] ;  /* 0x00007400ff0877ac */ /* 0x000ea40008000c00 */
[----:B0-----:R-:W-:-:S04]  /*00e0*/  IADD3 R2, P0, PT, R10, UR6, RZ ;  /* 0x000000060a027c10 */ /* 0x001fc8000ff1e0ff */
[----:B------:R-:W-:Y:S01]  /*00f0*/  IADD3.X R3, PT, PT, R0, UR7, RZ, P0, !PT ;  /* 0x0000000700037c10 */ /* 0x000fe200087fe4ff */
[----:B------:R-:W0:Y:S05]  /*0100*/  LDCU.64 UR6, c[0x0][0x390] ;  /* 0x00007200ff0677ac */ /* 0x000e2a0008000a00 */
[----:B-1----:R-:W3:Y:S01]  /*0110*/  LDG.E.64 R2, desc[UR4][R2.64] ;  /* 0x0000000402027981 */ /* 0x002ee2000c1e1b00 */
[----:B--2---:R-:W-:-:S04]  /*0120*/  IADD3 R6, P0, PT, R10, UR10, RZ ;  /* 0x0000000a0a067c10 */ /* 0x004fc8000ff1e0ff */
[----:B------:R-:W-:Y:S02]  /*0130*/  IADD3.X R7, PT, PT, R0, UR11, RZ, P0, !PT ;  /* 0x0000000b00077c10 */ /* 0x000fe400087fe4ff */
[----:B0-----:R-:W-:-:S04]  /*0140*/  IADD3 R4, P1, PT, R10, UR6, RZ ;  /* 0x000000060a047c10 */ /* 0x001fc8000ff3e0ff */
[----:B------:R-:W-:Y:S01]  /*0150*/  IADD3.X R5, PT, PT, R0, UR7, RZ, P1, !PT ;  /* 0x0000000700057c10 */ /* 0x000fe20008ffe4ff */
[----:B------:R-:W0:Y:S01]  /*0160*/  LDCU.64 UR6, c[0x0][0x3b0] ;  /* 0x00007600ff0677ac */ /* 0x000e220008000a00 */
[----:B---3--:R-:W-:Y:S04]  /*0170*/  STG.E.64 desc[UR4][R6.64], R2 ;  /* 0x0000000206007986 */ /* 0x008fe8000c101b04 */
[----:B------:R-:W2:Y:S01]  /*0180*/  LDG.E.64 R4, desc[UR4][R4.64] ;  /* 0x0000000404047981 */ /* 0x000ea2000c1e1b00 */
[C---:B------:R-:W-:Y:S01]  /*0190*/  IADD3 R8, P0, PT, R10.reuse, UR8, RZ ;  /* 0x000000080a087c10 */ /* 0x040fe2000ff1e0ff */
[----:B------:R-:W-:Y:S01]  /*01a0*/  IMAD.MOV.U32 R12, RZ, RZ, 0x1 ;  /* 0x00000001ff0c7424 */ /* 0x000fe200078e00ff */
[----:B0-----:R-:W-:Y:S01]  /*01b0*/  IADD3 R10, P1, PT, R10, UR6, RZ ;  /* 0x000000060a0a7c10 */ /* 0x001fe2000ff3e0ff */
[----:B------:R-:W-:Y:S01]  /*01c0*/  IMAD.MOV.U32 R13, RZ, RZ, 0x0 ;  /* 0x00000000ff0d7424 */ /* 0x000fe200078e00ff */
[----:B------:R-:W-:-:S02]  /*01d0*/  IADD3.X R9, PT, PT, R0, UR9, RZ, P0, !PT ;  /* 0x0000000900097c10 */ /* 0x000fc400087fe4ff */
[----:B------:R-:W-:-:S03]  /*01e0*/  IADD3.X R11, PT, PT, R0, UR7, RZ, P1, !PT ;  /* 0x00000007000b7c10 */ /* 0x000fc60008ffe4ff */
[----:B--2---:R-:W-:Y:S04]  /*01f0*/  STG.E.64 desc[UR4][R8.64], R4 ;  /* 0x0000000408007986 */ /* 0x004fe8000c101b04 */
[----:B------:R-:W-:Y:S01]  /*0200*/  STG.E.64 desc[UR4][R10.64], R12 ;  /* 0x0000000c0a007986 */ /* 0x000fe2000c101b04 */
[----:B------:R-:W-:Y:S05]  /*0210*/  EXIT ;  /* 0x000000000000794d */ /* 0x000fea0003800000 */
.L_x_95:
        /* <DEDUP_REMOVED lines=14> */
.L_x_124:


//--------------------- .nv.global.init           --------------------------
	.section	.nv.global.init,"aw",@progbits
.nv.global.init:
	.type		$str$9,@object
	.size		$str$9,($str$7 - $str$9)
$str$9:
        /*0000*/ 	.byte	0x56, 0x61, 0x6c, 0x20, 0x25, 0x63, 0x0a, 0x00
	.type		$str$7,@object
	.size		$str$7,($str$8 - $str$7)
$str$7:
        /*0008*/ 	.byte	0x52, 0x6f, 0x77, 0x20, 0x25, 0x6c, 0x75, 0x0a, 0x00
	.type		$str$8,@object
	.size		$str$8,($str$10 - $str$8)
$str$8:
        /*0011*/ 	.byte	0x43, 0x6f, 0x6c, 0x20, 0x25, 0x6c, 0x75, 0x0a, 0x00
	.type		$str$10,@object
	.size		$str$10,($str$3 - $str$10)
$str$10:
        /*001a*/ 	.byte	0x4e, 0x65, 0x77, 0x20, 0x6c, 0x65, 0x6e, 0x20, 0x25, 0x6c, 0x75, 0x0a, 0x00
	.type		$str$3,@object
	.size		$str$3,($str$6 - $str$3)
$str$3:
        /*0027*/ 	.byte	0x54, 0x69, 0x64, 0x20, 0x25, 0x64, 0x20, 0x72, 0x65, 0x70, 0x6f, 0x72, 0x74, 0x69, 0x6e, 0x67
        /*0037*/ 	.byte	0x0a, 0x00
	.type		$str$6,@object
	.size		$str$6,($str$11 - $str$6)
$str$6:
        /*0039*/ 	.byte	0x54, 0x69, 0x64, 0x20, 0x25, 0x6c, 0x75, 0x20, 0x72, 0x65, 0x70, 0x6f, 0x72, 0x74, 0x69, 0x6e
        /*0049*/ 	.byte	0x67, 0x0a, 0x00
	.type		$str$11,@object
	.size		$str$11,($str$5 - $str$11)
$str$11:
        /*004c*/ 	.byte	0x43, 0x6f, 0x6d, 0x70, 0x6f, 0x6e, 0x65, 0x6e, 0x74, 0x20, 0x25, 0x6c, 0x6c, 0x75, 0x3a, 0x20
        /*005c*/ 	.byte	0x25, 0x6c, 0x6c, 0x69, 0x0a, 0x00
	.type		$str$5,@object
	.size		$str$5,($str$2 - $str$5)
$str$5:
        /*0062*/ 	.byte	0x2f, 0x74, 0x6d, 0x70, 0x2f, 0x73, 0x61, 0x73, 0x73, 0x5f, 0x63, 0x75, 0x5f, 0x6f, 0x35, 0x68
        /*0072*/ 	.byte	0x30, 0x73, 0x72, 0x35, 0x30, 0x2f, 0x6b, 0x2e, 0x63, 0x75, 0x00
	.type		$str$2,@object
	.size		$str$2,($str$4 - $str$2)
$str$2:
        /*007d*/ 	.byte	0x63, 0x6f, 0x6e, 0x74, 0x69, 0x69, 0x67, 0x20, 0x6c, 0x65, 0x6e, 0x67, 0x74, 0x68, 0x20, 0x25
        /*008d*/ 	.byte	0x6c, 0x6c, 0x75, 0x20, 0x6e, 0x6f, 0x74, 0x20, 0x30, 0x0a, 0x00
	.type		$str$4,@object
	.size		$str$4,(__unnamed_1 - $str$4)
$str$4:
        /*0098*/ 	.byte	0x63, 0x6f, 0x6e, 0x74, 0x69, 0x67, 0x5f, 0x6c, 0x65, 0x6e, 0x73, 0x5b, 0x63, 0x6f, 0x6e, 0x74
        /*00a8*/ 	.byte	0x69, 0x67, 0x5f, 0x69, 0x6e, 0x64, 0x65, 0x78, 0x5d, 0x20, 0x3d, 0x3d, 0x20, 0x31, 0x00
	.type		__unnamed_1,@object
	.size		__unnamed_1,(.L_0 - __unnamed_1)
__unnamed_1:
        /*00b7*/ 	.byte	0x76, 0x6f, 0x69, 0x64, 0x20, 0x75, 0x70, 0x64, 0x61, 0x74, 0x65, 0x5f, 0x6c, 0x65, 0x61, 0x64
        /*00c7*/ 	.byte	0x73, 0x28, 0x75, 0x6e, 0x73, 0x69, 0x67, 0x6e, 0x65, 0x64, 0x20, 0x6c, 0x6f, 0x6e, 0x67, 0x2c
        /*00d7*/ 	.byte	0x20, 0x63, 0x68, 0x61, 0x72, 0x20, 0x2a, 0x2c, 0x20, 0x75, 0x6e, 0x73, 0x69, 0x67, 0x6e, 0x65
        /*00e7*/ 	.byte	0x64, 0x20, 0x6c, 0x6f, 0x6e, 0x67, 0x20, 0x2a, 0x2c, 0x20, 0x75, 0x6e, 0x73, 0x69, 0x67, 0x6e
        /*00f7*/ 	.byte	0x65, 0x64, 0x20, 0x6c, 0x6f, 0x6e, 0x67, 0x2c, 0x20, 0x63, 0x68, 0x61, 0x72, 0x20, 0x2a, 0x2c
        /*0107*/ 	.byte	0x20, 0x75, 0x6e, 0x73, 0x69, 0x67, 0x6e, 0x65, 0x64, 0x20, 0x6c, 0x6f, 0x6e, 0x67, 0x20, 0x2a
        /*0117*/ 	.byte	0x2c, 0x20, 0x75, 0x6e, 0x73, 0x69, 0x67, 0x6e, 0x65, 0x64, 0x20, 0x6c, 0x6f, 0x6e, 0x67, 0x20
        /*0127*/ 	.byte	0x2a, 0x29, 0x00
.L_0:


//--------------------- .nv.shared.reserved.0     --------------------------
	.section	.nv.shared.reserved.0,"aw",@nobits
	.weak		__nv_reservedSMEM_offset_0_alias
	.size		__nv_reservedSMEM_offset_0_alias, 0, 64
	.other		__nv_reservedSMEM_offset_0_alias,@"STO_CUDA_RESERVED_SHARED STV_DEFAULT"
__nv_reservedSMEM_offset_0_alias:
	.zero		0
	.zero		64


//--------------------- .nv.constant0._Z13count_contigsmPm --------------------------
	.section	.nv.constant0._Z13count_contigsmPm,"a",@progbits
	.sectionflags	@""
	.align	4
.nv.constant0._Z13count_contigsmPm:
	.zero		912


//--------------------- .nv.constant0._Z11star_parentmPmPb --------------------------
	.section	.nv.constant0._Z11star_parentmPmPb,"a",@progbits
	.sectionflags	@""
	.align	4
.nv.constant0._Z11star_parentmPmPb:
	.zero		920


//--------------------- .nv.constant0._Z22parent_star_gp_comparemPmS_Pb --------------------------
	.section	.nv.constant0._Z22parent_star_gp_comparemPmS_Pb,"a",@progbits
	.sectionflags	@""
	.align	4
.nv.constant0._Z22parent_star_gp_comparemPmS_Pb:
	.zero		928


//--------------------- .nv.constant0._Z15star_gp_comparemPmS_Pb --------------------------
	.section	.nv.constant0._Z15star_gp_comparemPmS_Pb,"a",@progbits
	.sectionflags	@""
	.align	4
.nv.constant0._Z15star_gp_comparemPmS_Pb:
	.zero		928


//--------------------- .nv.constant0._Z14reduce_parentsPmS_m --------------------------
	.section	.nv.constant0._Z14reduce_parentsPmS_m,"a",@progbits
	.sectionflags	@""
	.align	4
.nv.constant0._Z14reduce_parentsPmS_m:
	.zero		920


//--------------------- .nv.constant0._Z11check_starsmPbPi --------------------------
	.section	.nv.constant0._Z11check_starsmPbPi,"a",@progbits
	.sectionflags	@""
	.align	4
.nv.constant0._Z11check_starsmPbPi:
	.zero		920


//--------------------- .nv.constant0._Z6reducePmm --------------------------
	.section	.nv.constant0._Z6reducePmm,"a",@progbits
	.sectionflags	@""
	.align	4
.nv.constant0._Z6reducePmm:
	.zero		912


//--------------------- .nv.constant0._Z12clear_kerneliPc --------------------------
	.section	.nv.constant0._Z12clear_kerneliPc,"a",@progbits
	.sectionflags	@""
	.align	4
.nv.constant0._Z12clear_kerneliPc:
	.zero		912


//--------------------- .nv.constant0._Z10vec_kerneliPi --------------------------
	.section	.nv.constant0._Z10vec_kerneliPi,"a",@progbits
	.sectionflags	@""
	.align	4
.nv.constant0._Z10vec_kerneliPi:
	.zero		912


//--------------------- .nv.constant0._Z15multiply_kerneliPiS_S_S_S_ --------------------------
	.section	.nv.constant0._Z15multiply_kerneliPiS_S_S_S_,"a",@progbits
	.sectionflags	@""
	.align	4
.nv.constant0._Z15multiply_kerneliPiS_S_S_S_:
	.zero		944


//--------------------- .nv.constant0._Z17multiply_semiringmPcPmS0_S_S0_S_S0_ --------------------------
	.section	.nv.constant0._Z17multiply_semiringmPcPmS0_S_S0_S_S0_,"a",@progbits
	.sectionflags	@""
	.align	4
.nv.constant0._Z17multiply_semiringmPcPmS0_S_S0_S_S0_:
	.zero		960


//--------------------- .nv.constant0._Z11fill_matrixiPiS_S_ --------------------------
	.section	.nv.constant0._Z11fill_matrixiPiS_S_,"a",@progbits
	.sectionflags	@""
	.align	4
.nv.constant0._Z11fill_matrixiPiS_S_:
	.zero		928


//--------------------- .nv.constant0._Z12update_leadsmPcPmmS_S0_S0_ --------------------------
	.section	.nv.constant0._Z12update_leadsmPcPmmS_S0_S0_,"a",@progbits
	.sectionflags	@""
	.align	4
.nv.constant0._Z12update_leadsmPcPmmS_S0_S0_:
	.zero		952


//--------------------- .nv.constant0._Z16copy_kernel_charPcS_m --------------------------
	.section	.nv.constant0._Z16copy_kernel_charPcS_m,"a",@progbits
	.sectionflags	@""
	.align	4
.nv.constant0._Z16copy_kernel_charPcS_m:
	.zero		920


//--------------------- .nv.constant0._Z16uint_copy_kernelPmS_m --------------------------
	.section	.nv.constant0._Z16uint_copy_kernelPmS_m,"a",@progbits
	.sectionflags	@""
	.align	4
.nv.constant0._Z16uint_copy_kernelPmS_m:
	.zero		920


//--------------------- .nv.constant0._Z11copy_kernelPdS_m --------------------------
	.section	.nv.constant0._Z11copy_kernelPdS_m,"a",@progbits
	.sectionflags	@""
	.align	4
.nv.constant0._Z11copy_kernelPdS_m:
	.zero		920


//--------------------- .nv.constant0._Z12init_contigsmmPmS_PcS0_S_ --------------------------
	.section	.nv.constant0._Z12init_contigsmmPmS_PcS0_S_,"a",@progbits
	.sectionflags	@""
	.align	4
.nv.constant0._Z12init_contigsmmPmS_PcS0_S_:
	.zero		952


//--------------------- .nv.constant0._Z18assert_contig_lensmPm --------------------------
	.section	.nv.constant0._Z18assert_contig_lensmPm,"a",@progbits
	.sectionflags	@""
	.align	4
.nv.constant0._Z18assert_contig_lensmPm:
	.zero		912


//--------------------- .nv.constant0._Z16init_contig_lensmPm --------------------------
	.section	.nv.constant0._Z16init_contig_lensmPm,"a",@progbits
	.sectionflags	@""
	.align	4
.nv.constant0._Z16init_contig_lensmPm:
	.zero		912


//--------------------- .nv.constant0._Z11init_parentmPm --------------------------
	.section	.nv.constant0._Z11init_parentmPm,"a",@progbits
	.sectionflags	@""
	.align	4
.nv.constant0._Z11init_parentmPm:
	.zero		912


//--------------------- .nv.constant0._Z10reset_starmPb --------------------------
	.section	.nv.constant0._Z10reset_starmPb,"a",@progbits
	.sectionflags	@""
	.align	4
.nv.constant0._Z10reset_starmPb:
	.zero		912


//--------------------- .nv.constant0._Z15setGrandparentsmPmS_ --------------------------
	.section	.nv.constant0._Z15setGrandparentsmPmS_,"a",@progbits
	.sectionflags	@""
	.align	4
.nv.constant0._Z15setGrandparentsmPmS_:
	.zero		920


//--------------------- .nv.constant0._Z12shortcuttingmPmS_Pb --------------------------
	.section	.nv.constant0._Z12shortcuttingmPmS_Pb,"a",@progbits
	.sectionflags	@""
	.align	4
.nv.constant0._Z12shortcuttingmPmS_Pb:
	.zero		928


//--------------------- .nv.constant0._Z17naive_uncond_hookmPmS_PcS_Pb --------------------------
	.section	.nv.constant0._Z17naive_uncond_hookmPmS_PcS_Pb,"a",@progbits
	.sectionflags	@""
	.align	4
.nv.constant0._Z17naive_uncond_hookmPmS_PcS_Pb:
	.zero		944


//--------------------- .nv.constant0._Z16parent_cond_hookmPmS_PbPcS_S1_S_ --------------------------
	.section	.nv.constant0._Z16parent_cond_hookmPmS_PbPcS_S1_S_,"a",@progbits
	.sectionflags	@""
	.align	4
.nv.constant0._Z16parent_cond_hookmPmS_PbPcS_S1_S_:
	.zero		960


//--------------------- .nv.constant0._Z15naive_cond_hookmPmS_PcS_Pb --------------------------
	.section	.nv.constant0._Z15naive_cond_hookmPmS_PcS_Pb,"a",@progbits
	.sectionflags	@""
	.align	4
.nv.constant0._Z15naive_cond_hookmPmS_PcS_Pb:
	.zero		944


//--------------------- .nv.constant0._Z15mat_char_to_intmPmS_PcS_S_S_ --------------------------
	.section	.nv.constant0._Z15mat_char_to_intmPmS_PcS_S_S_,"a",@progbits
	.sectionflags	@""
	.align	4
.nv.constant0._Z15mat_char_to_intmPmS_PcS_S_S_:
	.zero		952


//--------------------- SYMBOLS --------------------------

	.type		.nv.reservedSmem.offset0,@object
	.size		.nv.reservedSmem.offset0,0x4
	.type		vprintf,@function
	.type		__assertfail,@function
